	.target	sm_90a

	.elftype	@"ET_EXEC"


//--------------------- .note.nv.tkinfo           --------------------------
	.section	.note.nv.tkinfo,"",@"SHT_NOTE"
	.sectionflags	@"SHF_NOTE_NV_TKINFO"
	.tkinfo
        /*0018*/ 	.word	0x00000002
        /*0030*/ 	.string	""
        /*0030*/ 	.string	"ptxas"
        /*0030*/ 	.string	"Cuda compilation tools, release 13.0, V13.0.88"
        /*0030*/ 	.string	"Build cuda_13.0.r13.0/compiler.36424714_0"
        /*0030*/ 	.string	"-arch sm_90a -m 64 "



//--------------------- .note.nv.cuinfo           --------------------------
	.section	.note.nv.cuinfo,"",@"SHT_NOTE"
	.sectionflags	@"SHF_NOTE_NV_CUINFO"
        /*0018*/ 	.short	0x0002
        /*001a*/ 	.short	0x005a
        /*001c*/ 	.short	0x0082
	.zero		2


//--------------------- .nv.info                  --------------------------
	.section	.nv.info,"",@"SHT_CUDA_INFO"
	.align	4


	//----- nvinfo : EIATTR_REGCOUNT
	.align		4
        /*0000*/ 	.byte	0x04, 0x2f
        /*0002*/ 	.short	(.L_15 - .L_14)
	.align		4
.L_14:
        /*0004*/ 	.word	index@(_ZN7cutlass13device_kernelINS_4gemm6kernel13GemmUniversalIN4cute5tupleIJiiiiEEENS1_10collective13CollectiveMmaINS1_34MainloopSm90TmaGmmaWarpSpecializedILi6ENS5_IJNS4_1CILi1EEESB_SB_EEENS1_35KernelTmaWarpSpecializedCooperativeEEENS5_IJNSA_ILi128EEENSA_ILi256EEESF_EEENS_6half_tENS5_IJlSB_lEEESI_SJ_NS4_8TiledMMAINS4_8MMA_AtomIJNS4_4SM904GMMA26MMA_64x256x16_F32F16F16_SSILNSN_5MajorE0ELSP_0ELNSN_7ScaleInE1ELSQ_1EEEEEENS4_6LayoutINS5_IJNSA_ILi2EEESB_SB_EEENS5_IJSB_NSA_ILi0EEESW_EEEEENS5_IJNS4_10UnderscoreESZ_SZ_EEEEENS4_13SM90_TMA_LOADENS4_14ComposedLayoutINS4_7SwizzleILi3ELi4ELi3EEENS4_18smem_ptr_flag_bitsILi16EEENST_INS5_IJNSA_ILi8EEENSA_ILi64EEEEEENS5_IJS19_SB_EEEEEEEvNS4_8identityES12_S1D_vS1E_EENS_8epilogue10collective6detail29Sm90TmaWarpSpecializedAdapterINS1H_15DefaultEpilogueISI_SJ_SJ_NS1G_6thread17LinearCombinationISI_Li1EffLNS1L_9ScaleType4KindE0ELNS_15FloatRoundStyleE2ESI_EENS1_15EpilogueDefaultEEEEEvvEEEEvNT_6ParamsE)
        /*0008*/ 	.word	0x000000a8


	//----- nvinfo : EIATTR_FRAME_SIZE
	.align		4
.L_15:
        /*000c*/ 	.byte	0x04, 0x11
        /*000e*/ 	.short	(.L_17 - .L_16)
	.align		4
.L_16:
        /*0010*/ 	.word	index@(_ZN7cutlass13device_kernelINS_4gemm6kernel13GemmUniversalIN4cute5tupleIJiiiiEEENS1_10collective13CollectiveMmaINS1_34MainloopSm90TmaGmmaWarpSpecializedILi6ENS5_IJNS4_1CILi1EEESB_SB_EEENS1_35KernelTmaWarpSpecializedCooperativeEEENS5_IJNSA_ILi128EEENSA_ILi256EEESF_EEENS_6half_tENS5_IJlSB_lEEESI_SJ_NS4_8TiledMMAINS4_8MMA_AtomIJNS4_4SM904GMMA26MMA_64x256x16_F32F16F16_SSILNSN_5MajorE0ELSP_0ELNSN_7ScaleInE1ELSQ_1EEEEEENS4_6LayoutINS5_IJNSA_ILi2EEESB_SB_EEENS5_IJSB_NSA_ILi0EEESW_EEEEENS5_IJNS4_10UnderscoreESZ_SZ_EEEEENS4_13SM90_TMA_LOADENS4_14ComposedLayoutINS4_7SwizzleILi3ELi4ELi3EEENS4_18smem_ptr_flag_bitsILi16EEENST_INS5_IJNSA_ILi8EEENSA_ILi64EEEEEENS5_IJS19_SB_EEEEEEEvNS4_8identityES12_S1D_vS1E_EENS_8epilogue10collective6detail29Sm90TmaWarpSpecializedAdapterINS1H_15DefaultEpilogueISI_SJ_SJ_NS1G_6thread17LinearCombinationISI_Li1EffLNS1L_9ScaleType4KindE0ELNS_15FloatRoundStyleE2ESI_EENS1_15EpilogueDefaultEEEEEvvEEEEvNT_6ParamsE)
        /*0014*/ 	.word	0x00000000


	//----- nvinfo : EIATTR_MIN_STACK_SIZE
	.align		4
.L_17:
        /*0018*/ 	.byte	0x04, 0x12
        /*001a*/ 	.short	(.L_19 - .L_18)
	.align		4
.L_18:
        /*001c*/ 	.word	index@(_ZN7cutlass13device_kernelINS_4gemm6kernel13GemmUniversalIN4cute5tupleIJiiiiEEENS1_10collective13CollectiveMmaINS1_34MainloopSm90TmaGmmaWarpSpecializedILi6ENS5_IJNS4_1CILi1EEESB_SB_EEENS1_35KernelTmaWarpSpecializedCooperativeEEENS5_IJNSA_ILi128EEENSA_ILi256EEESF_EEENS_6half_tENS5_IJlSB_lEEESI_SJ_NS4_8TiledMMAINS4_8MMA_AtomIJNS4_4SM904GMMA26MMA_64x256x16_F32F16F16_SSILNSN_5MajorE0ELSP_0ELNSN_7ScaleInE1ELSQ_1EEEEEENS4_6LayoutINS5_IJNSA_ILi2EEESB_SB_EEENS5_IJSB_NSA_ILi0EEESW_EEEEENS5_IJNS4_10UnderscoreESZ_SZ_EEEEENS4_13SM90_TMA_LOADENS4_14ComposedLayoutINS4_7SwizzleILi3ELi4ELi3EEENS4_18smem_ptr_flag_bitsILi16EEENST_INS5_IJNSA_ILi8EEENSA_ILi64EEEEEENS5_IJS19_SB_EEEEEEEvNS4_8identityES12_S1D_vS1E_EENS_8epilogue10collective6detail29Sm90TmaWarpSpecializedAdapterINS1H_15DefaultEpilogueISI_SJ_SJ_NS1G_6thread17LinearCombinationISI_Li1EffLNS1L_9ScaleType4KindE0ELNS_15FloatRoundStyleE2ESI_EENS1_15EpilogueDefaultEEEEEvvEEEEvNT_6ParamsE)
        /*0020*/ 	.word	0x00000000
.L_19:


//--------------------- .nv.compat                --------------------------
	.section	.nv.compat,"",@"SHT_CUDA_COMPAT_INFO"
	.align	4
        /*0000*/ 	.byte	0x02, 0x09, 0x01, 0x00, 0x02, 0x02, 0x04, 0x00, 0x02, 0x05, 0x05, 0x00, 0x03, 0x07, 0x01, 0x01
        /*0010*/ 	.byte	0x02, 0x03, 0x01, 0x00, 0x02, 0x06, 0x01, 0x00, 0x04, 0x0b, 0x08, 0x00, 0x00, 0x00, 0x00, 0x00
        /*0020*/ 	.byte	0x00, 0x00, 0x00, 0x00


//--------------------- .nv.info._ZN7cutlass13device_kernelINS_4gemm6kernel13GemmUniversalIN4cute5tupleIJiiiiEEENS1_10collective13CollectiveMmaINS1_34MainloopSm90TmaGmmaWarpSpecializedILi6ENS5_IJNS4_1CILi1EEESB_SB_EEENS1_35KernelTmaWarpSpecializedCooperativeEEENS5_IJNSA_ILi128EEENSA_ILi256EEESF_EEENS_6half_tENS5_IJlSB_lEEESI_SJ_NS4_8TiledMMAINS4_8MMA_AtomIJNS4_4SM904GMMA26MMA_64x256x16_F32F16F16_SSILNSN_5MajorE0ELSP_0ELNSN_7ScaleInE1ELSQ_1EEEEEENS4_6LayoutINS5_IJNSA_ILi2EEESB_SB_EEENS5_IJSB_NSA_ILi0EEESW_EEEEENS5_IJNS4_10UnderscoreESZ_SZ_EEEEENS4_13SM90_TMA_LOADENS4_14ComposedLayoutINS4_7SwizzleILi3ELi4ELi3EEENS4_18smem_ptr_flag_bitsILi16EEENST_INS5_IJNSA_ILi8EEENSA_ILi64EEEEEENS5_IJS19_SB_EEEEEEEvNS4_8identityES12_S1D_vS1E_EENS_8epilogue10collective6detail29Sm90TmaWarpSpecializedAdapterINS1H_15DefaultEpilogueISI_SJ_SJ_NS1G_6thread17LinearCombinationISI_Li1EffLNS1L_9ScaleType4KindE0ELNS_15FloatRoundStyleE2ESI_EENS1_15EpilogueDefaultEEEEEvvEEEEvNT_6ParamsE --------------------------
	.section	.nv.info._ZN7cutlass13device_kernelINS_4gemm6kernel13GemmUniversalIN4cute5tupleIJiiiiEEENS1_10collective13CollectiveMmaINS1_34MainloopSm90TmaGmmaWarpSpecializedILi6ENS5_IJNS4_1CILi1EEESB_SB_EEENS1_35KernelTmaWarpSpecializedCooperativeEEENS5_IJNSA_ILi128EEENSA_ILi256EEESF_EEENS_6half_tENS5_IJlSB_lEEESI_SJ_NS4_8TiledMMAINS4_8MMA_AtomIJNS4_4SM904GMMA26MMA_64x256x16_F32F16F16_SSILNSN_5MajorE0ELSP_0ELNSN_7ScaleInE1ELSQ_1EEEEEENS4_6LayoutINS5_IJNSA_ILi2EEESB_SB_EEENS5_IJSB_NSA_ILi0EEESW_EEEEENS5_IJNS4_10UnderscoreESZ_SZ_EEEEENS4_13SM90_TMA_LOADENS4_14ComposedLayoutINS4_7SwizzleILi3ELi4ELi3EEENS4_18smem_ptr_flag_bitsILi16EEENST_INS5_IJNSA_ILi8EEENSA_ILi64EEEEEENS5_IJS19_SB_EEEEEEEvNS4_8identityES12_S1D_vS1E_EENS_8epilogue10collective6detail29Sm90TmaWarpSpecializedAdapterINS1H_15DefaultEpilogueISI_SJ_SJ_NS1G_6thread17LinearCombinationISI_Li1EffLNS1L_9ScaleType4KindE0ELNS_15FloatRoundStyleE2ESI_EENS1_15EpilogueDefaultEEEEEvvEEEEvNT_6ParamsE,"",@"SHT_CUDA_INFO"
	.sectionflags	@""
	.align	4


	//----- nvinfo : EIATTR_CUDA_API_VERSION
	.align		4
        /*0000*/ 	.byte	0x04, 0x37
        /*0002*/ 	.short	(.L_21 - .L_20)
.L_20:
        /*0004*/ 	.word	0x00000082


	//----- nvinfo : EIATTR_KPARAM_INFO
	.align		4
.L_21:
        /*0008*/ 	.byte	0x04, 0x17
        /*000a*/ 	.short	(.L_23 - .L_22)
.L_22:
        /*000c*/ 	.word	0x00000000
        /*0010*/ 	.short	0x0000
        /*0012*/ 	.short	0x0070
        /*0014*/ 	.byte	0x00, 0xf0, 0x01, 0x10


	//----- nvinfo : EIATTR_SPARSE_MMA_MASK
	.align		4
.L_23:
        /*0018*/ 	.byte	0x03, 0x50
        /*001a*/ 	.short	0x0000


	//----- nvinfo : EIATTR_MAXREG_COUNT
	.align		4
        /*001c*/ 	.byte	0x03, 0x1b
        /*001e*/ 	.short	0x00a8


	//----- nvinfo : EIATTR_NUM_BARRIERS
	.align		4
        /*0020*/ 	.byte	0x02, 0x4c
        /*0022*/ 	.byte	0x01
	.zero		1


	//----- nvinfo : EIATTR_EXTERNS
	.align		4
        /*0024*/ 	.byte	0x04, 0x0f
        /*0026*/ 	.short	(.L_25 - .L_24)


	//   ....[0]....
	.align		4
.L_24:
        /*0028*/ 	.word	index@(__assertfail)


	//----- nvinfo : EIATTR_MERCURY_ISA_VERSION
	.align		4
.L_25:
        /*002c*/ 	.byte	0x03, 0x5f
        /*002e*/ 	.short	0x0101


	//----- nvinfo : EIATTR_INT_WARP_WIDE_INSTR_OFFSETS
	.align		4
        /*0030*/ 	.byte	0x04, 0x31
        /*0032*/ 	.short	(.L_27 - .L_26)


	//   ....[0]....
.L_26:
        /*0034*/ 	.word	0x000003f0


	//   ....[1]....
        /*0038*/ 	.word	0x00000420


	//   ....[2]....
        /*003c*/ 	.word	0x00000500


	//----- nvinfo : EIATTR_COOP_GROUP_MASK_REGIDS
	.align		4
.L_27:
        /*0040*/ 	.byte	0x04, 0x29
        /*0042*/ 	.short	(.L_29 - .L_28)


	//   ....[0]....
.L_28:
        /*0044*/ 	.word	0xffffffff


	//   ....[1]....
        /*0048*/ 	.word	0xffffffff


	//   ....[2]....
        /*004c*/ 	.word	0xffffffff


	//   ....[3]....
        /*0050*/ 	.word	0xffffffff


	//   ....[4]....
        /*0054*/ 	.word	0xffffffff


	//----- nvinfo : EIATTR_COOP_GROUP_INSTR_OFFSETS
	.align		4
.L_29:
        /*0058*/ 	.byte	0x04, 0x28
        /*005a*/ 	.short	(.L_31 - .L_30)


	//   ....[0]....
.L_30:
        /*005c*/ 	.word	0x00000060


	//   ....[1]....
        /*0060*/ 	.word	0x00000070


	//   ....[2]....
        /*0064*/ 	.word	0x00000130


	//   ....[3]....
        /*0068*/ 	.word	0x00000300


	//   ....[4]....
        /*006c*/ 	.word	0x00000fb0


	//----- nvinfo : EIATTR_REG_RECONFIG
	.align		4
.L_31:
        /*0070*/ 	.byte	0x01, 0x54
	.zero		2


	//----- nvinfo : EIATTR_SYSCALL_OFFSETS
	.align		4
        /*0074*/ 	.byte	0x04, 0x46
        /*0076*/ 	.short	(.L_33 - .L_32)


	//   ....[0]....
.L_32:
        /*0078*/ 	.word	0x00001170


	//----- nvinfo : EIATTR_MBARRIER_INSTR_OFFSETS
	.align		4
.L_33:
        /*007c*/ 	.byte	0x04, 0x39
        /*007e*/ 	.short	(.L_35 - .L_34)


	//   ....[0]....
.L_34:
        /*0080*/ 	.word	0x00000230
        /*0084*/ 	.word	0x000000ff
        /*0088*/ 	.word	0x00000000
        /*008c*/ 	.short	0x0100
        /*008e*/ 	.byte	0x08
	.zero		1


	//   ....[1]....
        /*0090*/ 	.word	0x00000240
        /*0094*/ 	.word	0x000000ff
        /*0098*/ 	.word	0x00000030
        /*009c*/ 	.short	0x0100
        /*009e*/ 	.byte	0x08
	.zero		1


	//   ....[2]....
        /*00a0*/ 	.word	0x00000250
        /*00a4*/ 	.word	0x000000ff
        /*00a8*/ 	.word	0x00000008
        /*00ac*/ 	.short	0x0100
        /*00ae*/ 	.byte	0x08
	.zero		1


	//   ....[3]....
        /*00b0*/ 	.word	0x00000260
        /*00b4*/ 	.word	0x000000ff
        /*00b8*/ 	.word	0x00000038
        /*00bc*/ 	.short	0x0100
        /*00be*/ 	.byte	0x08
	.zero		1


	//   ....[4]....
        /*00c0*/ 	.word	0x00000270
        /*00c4*/ 	.word	0x000000ff
        /*00c8*/ 	.word	0x00000010
        /*00cc*/ 	.short	0x0100
        /*00ce*/ 	.byte	0x08
	.zero		1


	//   ....[5]....
        /*00d0*/ 	.word	0x00000280
        /*00d4*/ 	.word	0x000000ff
        /*00d8*/ 	.word	0x00000040
        /*00dc*/ 	.short	0x0100
        /*00de*/ 	.byte	0x08
	.zero		1


	//   ....[6]....
        /*00e0*/ 	.word	0x00000290
        /*00e4*/ 	.word	0x000000ff
        /*00e8*/ 	.word	0x00000018
        /*00ec*/ 	.short	0x0100
        /*00ee*/ 	.byte	0x08
	.zero		1


	//   ....[7]....
        /*00f0*/ 	.word	0x000002a0
        /*00f4*/ 	.word	0x000000ff
        /*00f8*/ 	.word	0x00000048
        /*00fc*/ 	.short	0x0100
        /*00fe*/ 	.byte	0x08
	.zero		1


	//   ....[8]....
        /*0100*/ 	.word	0x000002b0
        /*0104*/ 	.word	0x000000ff
        /*0108*/ 	.word	0x00000020
        /*010c*/ 	.short	0x0100
        /*010e*/ 	.byte	0x08
	.zero		1


	//   ....[9]....
        /*0110*/ 	.word	0x000002c0
        /*0114*/ 	.word	0x000000ff
        /*0118*/ 	.word	0x00000050
        /*011c*/ 	.short	0x0100
        /*011e*/ 	.byte	0x08
	.zero		1


	//   ....[10]....
        /*0120*/ 	.word	0x000002d0
        /*0124*/ 	.word	0x000000ff
        /*0128*/ 	.word	0x00000028
        /*012c*/ 	.short	0x0100
        /*012e*/ 	.byte	0x08
	.zero		1


	//   ....[11]....
        /*0130*/ 	.word	0x000002e0
        /*0134*/ 	.word	0x000000ff
        /*0138*/ 	.word	0x00000058
        /*013c*/ 	.short	0x0100
        /*013e*/ 	.byte	0x08
	.zero		1


	//   ....[12]....
        /*0140*/ 	.word	0x00000570
        /*0144*/ 	.word	0x000000ff
        /*0148*/ 	.word	0x00000070
        /*014c*/ 	.short	0x0100
        /*014e*/ 	.byte	0x06
	.zero		1


	//   ....[13]....
        /*0150*/ 	.word	0x000005d0
        /*0154*/ 	.word	0x000000ff
        /*0158*/ 	.word	0x00000078
        /*015c*/ 	.short	0x0100
        /*015e*/ 	.byte	0x06
	.zero		1


	//   ....[14]....
        /*0160*/ 	.word	0x000011f0
        /*0164*/ 	.word	0x00000003
        /*0168*/ 	.word	0x00000000
        /*016c*/ 	.short	0x010a
        /*016e*/ 	.byte	0x3f
	.zero		1


	//   ....[15]....
        /*0170*/ 	.word	0x00001230
        /*0174*/ 	.word	0x00000003
        /*0178*/ 	.word	0x00000000
        /*017c*/ 	.short	0x010a
        /*017e*/ 	.byte	0x3f
	.zero		1


	//   ....[16]....
        /*0180*/ 	.word	0x00001800
        /*0184*/ 	.word	0x000000ff
        /*0188*/ 	.word	0x00000000
        /*018c*/ 	.short	0x010a
        /*018e*/ 	.byte	0x09
	.zero		1


	//   ....[17]....
        /*0190*/ 	.word	0x00001840
        /*0194*/ 	.word	0x000000ff
        /*0198*/ 	.word	0x00000000
        /*019c*/ 	.short	0x010a
        /*019e*/ 	.byte	0x09
	.zero		1


	//   ....[18]....
        /*01a0*/ 	.word	0x00001cd0
        /*01a4*/ 	.word	0x000000ff
        /*01a8*/ 	.word	0x00000000
        /*01ac*/ 	.short	0x0101
        /*01ae*/ 	.byte	0x08
	.zero		1


	//   ....[19]....
        /*01b0*/ 	.word	0x00001ed0
        /*01b4*/ 	.word	0x000000ff
        /*01b8*/ 	.word	0x00000000
        /*01bc*/ 	.short	0x0101
        /*01be*/ 	.byte	0x06
	.zero		1


	//   ....[20]....
        /*01c0*/ 	.word	0x0000ad40
        /*01c4*/ 	.word	0x0000000e
        /*01c8*/ 	.word	0x00000030
        /*01cc*/ 	.short	0x010a
        /*01ce*/ 	.byte	0x3f
	.zero		1


	//   ....[21]....
        /*01d0*/ 	.word	0x0000b180
        /*01d4*/ 	.word	0x00000006
        /*01d8*/ 	.word	0x00000078
        /*01dc*/ 	.short	0x0101
        /*01de*/ 	.byte	0x3f
	.zero		1


	//   ....[22]....
        /*01e0*/ 	.word	0x0000b8b0
        /*01e4*/ 	.word	0x00000007
        /*01e8*/ 	.word	0x00000000
        /*01ec*/ 	.short	0x010a
        /*01ee*/ 	.byte	0x3f
	.zero		1


	//   ....[23]....
        /*01f0*/ 	.word	0x0000b930
        /*01f4*/ 	.word	0x00000009
        /*01f8*/ 	.word	0x00000000
        /*01fc*/ 	.short	0x010a
        /*01fe*/ 	.byte	0x3f
	.zero		1


	//   ....[24]....
        /*0200*/ 	.word	0x0000b9c0
        /*0204*/ 	.word	0x00000006
        /*0208*/ 	.word	0x00000000
        /*020c*/ 	.short	0x010a
        /*020e*/ 	.byte	0x3f
	.zero		1


	//   ....[25]....
        /*0210*/ 	.word	0x0000ba50
        /*0214*/ 	.word	0x00000009
        /*0218*/ 	.word	0x00000000
        /*021c*/ 	.short	0x010a
        /*021e*/ 	.byte	0x3f
	.zero		1


	//   ....[26]....
        /*0220*/ 	.word	0x0000bae0
        /*0224*/ 	.word	0x00000006
        /*0228*/ 	.word	0x00000000
        /*022c*/ 	.short	0x010a
        /*022e*/ 	.byte	0x3f
	.zero		1


	//   ....[27]....
        /*0230*/ 	.word	0x0000bb70
        /*0234*/ 	.word	0x00000003
        /*0238*/ 	.word	0x00000000
        /*023c*/ 	.short	0x010a
        /*023e*/ 	.byte	0x3f
	.zero		1


	//   ....[28]....
        /*0240*/ 	.word	0x0000bbd0
        /*0244*/ 	.word	0x00000003
        /*0248*/ 	.word	0x00000000
        /*024c*/ 	.short	0x010a
        /*024e*/ 	.byte	0x3f
	.zero		1


	//   ....[29]....
        /*0250*/ 	.word	0x0000bc30
        /*0254*/ 	.word	0x00000004
        /*0258*/ 	.word	0x00000000
        /*025c*/ 	.short	0x010a
        /*025e*/ 	.byte	0x3f
	.zero		1


	//   ....[30]....
        /*0260*/ 	.word	0x0000bd00
        /*0264*/ 	.word	0x0000000e
        /*0268*/ 	.word	0x00000030
        /*026c*/ 	.short	0x010a
        /*026e*/ 	.byte	0x3f
	.zero		1


	//   ....[31]....
        /*0270*/ 	.word	0x0000bdd0
        /*0274*/ 	.word	0x00000007
        /*0278*/ 	.word	0x00000000
        /*027c*/ 	.short	0x010a
        /*027e*/ 	.byte	0x3f
	.zero		1


	//   ....[32]....
        /*0280*/ 	.word	0x0000be20
        /*0284*/ 	.word	0x00000009
        /*0288*/ 	.word	0x00000000
        /*028c*/ 	.short	0x010a
        /*028e*/ 	.byte	0x3f
	.zero		1


	//   ....[33]....
        /*0290*/ 	.word	0x0000be70
        /*0294*/ 	.word	0x00000006
        /*0298*/ 	.word	0x00000000
        /*029c*/ 	.short	0x010a
        /*029e*/ 	.byte	0x3f
	.zero		1


	//   ....[34]....
        /*02a0*/ 	.word	0x0000bec0
        /*02a4*/ 	.word	0x00000009
        /*02a8*/ 	.word	0x00000000
        /*02ac*/ 	.short	0x010a
        /*02ae*/ 	.byte	0x3f
	.zero		1


	//   ....[35]....
        /*02b0*/ 	.word	0x0000bf10
        /*02b4*/ 	.word	0x00000006
        /*02b8*/ 	.word	0x00000000
        /*02bc*/ 	.short	0x010a
        /*02be*/ 	.byte	0x3f
	.zero		1


	//----- nvinfo : EIATTR_NUM_MBARRIERS
	.align		4
.L_35:
        /*02c0*/ 	.byte	0x03, 0x38
        /*02c2*/ 	.short	0x000e


	//----- nvinfo : EIATTR_EXIT_INSTR_OFFSETS
	.align		4
        /*02c4*/ 	.byte	0x04, 0x1c
        /*02c6*/ 	.short	(.L_37 - .L_36)


	//   ....[0]....
.L_36:
        /*02c8*/ 	.word	0x00000620


	//   ....[1]....
        /*02cc*/ 	.word	0x00000ee0


	//   ....[2]....
        /*02d0*/ 	.word	0x0000a3b0


	//   ....[3]....
        /*02d4*/ 	.word	0x0000a9e0


	//   ....[4]....
        /*02d8*/ 	.word	0x0000bbc0


	//----- nvinfo : EIATTR_MAX_THREADS
	.align		4
.L_37:
        /*02dc*/ 	.byte	0x04, 0x05
        /*02de*/ 	.short	(.L_39 - .L_38)
.L_38:
        /*02e0*/ 	.word	0x00000180
        /*02e4*/ 	.word	0x00000001
        /*02e8*/ 	.word	0x00000001


	//----- nvinfo : EIATTR_CRS_STACK_SIZE
	.align		4
.L_39:
        /*02ec*/ 	.byte	0x04, 0x1e
        /*02ee*/ 	.short	(.L_41 - .L_40)
.L_40:
        /*02f0*/ 	.word	0x00000000


	//----- nvinfo : EIATTR_CBANK_PARAM_SIZE
	.align		4
.L_41:
        /*02f4*/ 	.byte	0x03, 0x19
        /*02f6*/ 	.short	0x0470


	//----- nvinfo : EIATTR_PARAM_CBANK
	.align		4
        /*02f8*/ 	.byte	0x04, 0x0a
        /*02fa*/ 	.short	(.L_43 - .L_42)
	.align		4
.L_42:
        /*02fc*/ 	.word	index@(.nv.constant0._ZN7cutlass13device_kernelINS_4gemm6kernel13GemmUniversalIN4cute5tupleIJiiiiEEENS1_10collective13CollectiveMmaINS1_34MainloopSm90TmaGmmaWarpSpecializedILi6ENS5_IJNS4_1CILi1EEESB_SB_EEENS1_35KernelTmaWarpSpecializedCooperativeEEENS5_IJNSA_ILi128EEENSA_ILi256EEESF_EEENS_6half_tENS5_IJlSB_lEEESI_SJ_NS4_8TiledMMAINS4_8MMA_AtomIJNS4_4SM904GMMA26MMA_64x256x16_F32F16F16_SSILNSN_5MajorE0ELSP_0ELNSN_7ScaleInE1ELSQ_1EEEEEENS4_6LayoutINS5_IJNSA_ILi2EEESB_SB_EEENS5_IJSB_NSA_ILi0EEESW_EEEEENS5_IJNS4_10UnderscoreESZ_SZ_EEEEENS4_13SM90_TMA_LOADENS4_14ComposedLayoutINS4_7SwizzleILi3ELi4ELi3EEENS4_18smem_ptr_flag_bitsILi16EEENST_INS5_IJNSA_ILi8EEENSA_ILi64EEEEEENS5_IJS19_SB_EEEEEEEvNS4_8identityES12_S1D_vS1E_EENS_8epilogue10collective6detail29Sm90TmaWarpSpecializedAdapterINS1H_15DefaultEpilogueISI_SJ_SJ_NS1G_6thread17LinearCombinationISI_Li1EffLNS1L_9ScaleType4KindE0ELNS_15FloatRoundStyleE2ESI_EENS1_15EpilogueDefaultEEEEEvvEEEEvNT_6ParamsE)
        /*0300*/ 	.short	0x0210
        /*0302*/ 	.short	0x0470


	//----- nvinfo : EIATTR_SW_WAR
	.align		4
.L_43:
        /*0304*/ 	.byte	0x04, 0x36
        /*0306*/ 	.short	(.L_45 - .L_44)
.L_44:
        /*0308*/ 	.word	0x00000008
.L_45:


//--------------------- .nv.callgraph             --------------------------
	.section	.nv.callgraph,"",@"SHT_CUDA_CALLGRAPH"
	.align	4
	.sectionentsize	8
	.align		4
        /*0000*/ 	.word	0x00000000
	.align		4
        /*0004*/ 	.word	0xffffffff
	.align		4
        /*0008*/ 	.word	index@(_ZN7cutlass13device_kernelINS_4gemm6kernel13GemmUniversalIN4cute5tupleIJiiiiEEENS1_10collective13CollectiveMmaINS1_34MainloopSm90TmaGmmaWarpSpecializedILi6ENS5_IJNS4_1CILi1EEESB_SB_EEENS1_35KernelTmaWarpSpecializedCooperativeEEENS5_IJNSA_ILi128EEENSA_ILi256EEESF_EEENS_6half_tENS5_IJlSB_lEEESI_SJ_NS4_8TiledMMAINS4_8MMA_AtomIJNS4_4SM904GMMA26MMA_64x256x16_F32F16F16_SSILNSN_5MajorE0ELSP_0ELNSN_7ScaleInE1ELSQ_1EEEEEENS4_6LayoutINS5_IJNSA_ILi2EEESB_SB_EEENS5_IJSB_NSA_ILi0EEESW_EEEEENS5_IJNS4_10UnderscoreESZ_SZ_EEEEENS4_13SM90_TMA_LOADENS4_14ComposedLayoutINS4_7SwizzleILi3ELi4ELi3EEENS4_18smem_ptr_flag_bitsILi16EEENST_INS5_IJNSA_ILi8EEENSA_ILi64EEEEEENS5_IJS19_SB_EEEEEEEvNS4_8identityES12_S1D_vS1E_EENS_8epilogue10collective6detail29Sm90TmaWarpSpecializedAdapterINS1H_15DefaultEpilogueISI_SJ_SJ_NS1G_6thread17LinearCombinationISI_Li1EffLNS1L_9ScaleType4KindE0ELNS_15FloatRoundStyleE2ESI_EENS1_15EpilogueDefaultEEEEEvvEEEEvNT_6ParamsE)
	.align		4
        /*000c*/ 	.word	index@(__assertfail)
	.align		4
        /*0010*/ 	.word	0x00000000
	.align		4
        /*0014*/ 	.word	0xfffffffe
	.align		4
        /*0018*/ 	.word	0x00000000
	.align		4
        /*001c*/ 	.word	0xfffffffd
	.align		4
        /*0020*/ 	.word	0x00000000
	.align		4
        /*0024*/ 	.word	0xfffffffc


//--------------------- .nv.constant4             --------------------------
	.section	.nv.constant4,"a",@progbits
	.align	8
	.align		8
.nv.constant4:
        /*0000*/ 	.dword	__assertfail
	.align		8
        /*0008*/ 	.dword	__unnamed_1
	.align		8
        /*0010*/ 	.dword	_ZN40_INTERNAL_da7b5b33_4_k_cu_bb9d4b51_228674cuda3std3__45__cpo5beginE
	.align		8
        /*0018*/ 	.dword	_ZN40_INTERNAL_da7b5b33_4_k_cu_bb9d4b51_228674cuda3std3__45__cpo3endE
	.align		8
        /*0020*/ 	.dword	_ZN40_INTERNAL_da7b5b33_4_k_cu_bb9d4b51_228674cuda3std3__45__cpo6cbeginE
	.align		8
        /*0028*/ 	.dword	_ZN40_INTERNAL_da7b5b33_4_k_cu_bb9d4b51_228674cuda3std3__45__cpo4cendE
	.align		8
        /*0030*/ 	.dword	_ZN40_INTERNAL_da7b5b33_4_k_cu_bb9d4b51_228674cuda3std3__442_GLOBAL__N__da7b5b33_4_k_cu_bb9d4b51_228676ignoreE
	.align		8
        /*0038*/ 	.dword	_ZN40_INTERNAL_da7b5b33_4_k_cu_bb9d4b51_228674cuda3std3__419piecewise_constructE
	.align		8
        /*0040*/ 	.dword	_ZN40_INTERNAL_da7b5b33_4_k_cu_bb9d4b51_228674cuda3std3__48in_placeE
	.align		8
        /*0048*/ 	.dword	_ZN40_INTERNAL_da7b5b33_4_k_cu_bb9d4b51_228674cuda3std6ranges3__45__cpo4swapE
	.align		8
        /*0050*/ 	.dword	_ZN40_INTERNAL_da7b5b33_4_k_cu_bb9d4b51_228674cuda3std6ranges3__45__cpo9iter_moveE
	.align		8
        /*0058*/ 	.dword	_ZN40_INTERNAL_da7b5b33_4_k_cu_bb9d4b51_228674cute7productE
	.align		8
        /*0060*/ 	.dword	_ZN40_INTERNAL_da7b5b33_4_k_cu_bb9d4b51_228674cute1_E
	.align		8
        /*0068*/ 	.dword	$str$22
	.align		8
        /*0070*/ 	.dword	$str$23


//--------------------- .text._ZN7cutlass13device_kernelINS_4gemm6kernel13GemmUniversalIN4cute5tupleIJiiiiEEENS1_10collective13CollectiveMmaINS1_34MainloopSm90TmaGmmaWarpSpecializedILi6ENS5_IJNS4_1CILi1EEESB_SB_EEENS1_35KernelTmaWarpSpecializedCooperativeEEENS5_IJNSA_ILi128EEENSA_ILi256EEESF_EEENS_6half_tENS5_IJlSB_lEEESI_SJ_NS4_8TiledMMAINS4_8MMA_AtomIJNS4_4SM904GMMA26MMA_64x256x16_F32F16F16_SSILNSN_5MajorE0ELSP_0ELNSN_7ScaleInE1ELSQ_1EEEEEENS4_6LayoutINS5_IJNSA_ILi2EEESB_SB_EEENS5_IJSB_NSA_ILi0EEESW_EEEEENS5_IJNS4_10UnderscoreESZ_SZ_EEEEENS4_13SM90_TMA_LOADENS4_14ComposedLayoutINS4_7SwizzleILi3ELi4ELi3EEENS4_18smem_ptr_flag_bitsILi16EEENST_INS5_IJNSA_ILi8EEENSA_ILi64EEEEEENS5_IJS19_SB_EEEEEEEvNS4_8identityES12_S1D_vS1E_EENS_8epilogue10collective6detail29Sm90TmaWarpSpecializedAdapterINS1H_15DefaultEpilogueISI_SJ_SJ_NS1G_6thread17LinearCombinationISI_Li1EffLNS1L_9ScaleType4KindE0ELNS_15FloatRoundStyleE2ESI_EENS1_15EpilogueDefaultEEEEEvvEEEEvNT_6ParamsE --------------------------
	.section	.text._ZN7cutlass13device_kernelINS_4gemm6kernel13GemmUniversalIN4cute5tupleIJiiiiEEENS1_10collective13CollectiveMmaINS1_34MainloopSm90TmaGmmaWarpSpecializedILi6ENS5_IJNS4_1CILi1EEESB_SB_EEENS1_35KernelTmaWarpSpecializedCooperativeEEENS5_IJNSA_ILi128EEENSA_ILi256EEESF_EEENS_6half_tENS5_IJlSB_lEEESI_SJ_NS4_8TiledMMAINS4_8MMA_AtomIJNS4_4SM904GMMA26MMA_64x256x16_F32F16F16_SSILNSN_5MajorE0ELSP_0ELNSN_7ScaleInE1ELSQ_1EEEEEENS4_6LayoutINS5_IJNSA_ILi2EEESB_SB_EEENS5_IJSB_NSA_ILi0EEESW_EEEEENS5_IJNS4_10UnderscoreESZ_SZ_EEEEENS4_13SM90_TMA_LOADENS4_14ComposedLayoutINS4_7SwizzleILi3ELi4ELi3EEENS4_18smem_ptr_flag_bitsILi16EEENST_INS5_IJNSA_ILi8EEENSA_ILi64EEEEEENS5_IJS19_SB_EEEEEEEvNS4_8identityES12_S1D_vS1E_EENS_8epilogue10collective6detail29Sm90TmaWarpSpecializedAdapterINS1H_15DefaultEpilogueISI_SJ_SJ_NS1G_6thread17LinearCombinationISI_Li1EffLNS1L_9ScaleType4KindE0ELNS_15FloatRoundStyleE2ESI_EENS1_15EpilogueDefaultEEEEEvvEEEEvNT_6ParamsE,"ax",@progbits
	.align	128
.text._ZN7cutlass13device_kernelINS_4gemm6kernel13GemmUniversalIN4cute5tupleIJiiiiEEENS1_10collective13CollectiveMmaINS1_34MainloopSm90TmaGmmaWarpSpecializedILi6ENS5_IJNS4_1CILi1EEESB_SB_EEENS1_35KernelTmaWarpSpecializedCooperativeEEENS5_IJNSA_ILi128EEENSA_ILi256EEESF_EEENS_6half_tENS5_IJlSB_lEEESI_SJ_NS4_8TiledMMAINS4_8MMA_AtomIJNS4_4SM904GMMA26MMA_64x256x16_F32F16F16_SSILNSN_5MajorE0ELSP_0ELNSN_7ScaleInE1ELSQ_1EEEEEENS4_6LayoutINS5_IJNSA_ILi2EEESB_SB_EEENS5_IJSB_NSA_ILi0EEESW_EEEEENS5_IJNS4_10UnderscoreESZ_SZ_EEEEENS4_13SM90_TMA_LOADENS4_14ComposedLayoutINS4_7SwizzleILi3ELi4ELi3EEENS4_18smem_ptr_flag_bitsILi16EEENST_INS5_IJNSA_ILi8EEENSA_ILi64EEEEEENS5_IJS19_SB_EEEEEEEvNS4_8identityES12_S1D_vS1E_EENS_8epilogue10collective6detail29Sm90TmaWarpSpecializedAdapterINS1H_15DefaultEpilogueISI_SJ_SJ_NS1G_6thread17LinearCombinationISI_Li1EffLNS1L_9ScaleType4KindE0ELNS_15FloatRoundStyleE2ESI_EENS1_15EpilogueDefaultEEEEEvvEEEEvNT_6ParamsE:
        .type           _ZN7cutlass13device_kernelINS_4gemm6kernel13GemmUniversalIN4cute5tupleIJiiiiEEENS1_10collective13CollectiveMmaINS1_34MainloopSm90TmaGmmaWarpSpecializedILi6ENS5_IJNS4_1CILi1EEESB_SB_EEENS1_35KernelTmaWarpSpecializedCooperativeEEENS5_IJNSA_ILi128EEENSA_ILi256EEESF_EEENS_6half_tENS5_IJlSB_lEEESI_SJ_NS4_8TiledMMAINS4_8MMA_AtomIJNS4_4SM904GMMA26MMA_64x256x16_F32F16F16_SSILNSN_5MajorE0ELSP_0ELNSN_7ScaleInE1ELSQ_1EEEEEENS4_6LayoutINS5_IJNSA_ILi2EEESB_SB_EEENS5_IJSB_NSA_ILi0EEESW_EEEEENS5_IJNS4_10UnderscoreESZ_SZ_EEEEENS4_13SM90_TMA_LOADENS4_14ComposedLayoutINS4_7SwizzleILi3ELi4ELi3EEENS4_18smem_ptr_flag_bitsILi16EEENST_INS5_IJNSA_ILi8EEENSA_ILi64EEEEEENS5_IJS19_SB_EEEEEEEvNS4_8identityES12_S1D_vS1E_EENS_8epilogue10collective6detail29Sm90TmaWarpSpecializedAdapterINS1H_15DefaultEpilogueISI_SJ_SJ_NS1G_6thread17LinearCombinationISI_Li1EffLNS1L_9ScaleType4KindE0ELNS_15FloatRoundStyleE2ESI_EENS1_15EpilogueDefaultEEEEEvvEEEEvNT_6ParamsE,@function
        .size           _ZN7cutlass13device_kernelINS_4gemm6kernel13GemmUniversalIN4cute5tupleIJiiiiEEENS1_10collective13CollectiveMmaINS1_34MainloopSm90TmaGmmaWarpSpecializedILi6ENS5_IJNS4_1CILi1EEESB_SB_EEENS1_35KernelTmaWarpSpecializedCooperativeEEENS5_IJNSA_ILi128EEENSA_ILi256EEESF_EEENS_6half_tENS5_IJlSB_lEEESI_SJ_NS4_8TiledMMAINS4_8MMA_AtomIJNS4_4SM904GMMA26MMA_64x256x16_F32F16F16_SSILNSN_5MajorE0ELSP_0ELNSN_7ScaleInE1ELSQ_1EEEEEENS4_6LayoutINS5_IJNSA_ILi2EEESB_SB_EEENS5_IJSB_NSA_ILi0EEESW_EEEEENS5_IJNS4_10UnderscoreESZ_SZ_EEEEENS4_13SM90_TMA_LOADENS4_14ComposedLayoutINS4_7SwizzleILi3ELi4ELi3EEENS4_18smem_ptr_flag_bitsILi16EEENST_INS5_IJNSA_ILi8EEENSA_ILi64EEEEEENS5_IJS19_SB_EEEEEEEvNS4_8identityES12_S1D_vS1E_EENS_8epilogue10collective6detail29Sm90TmaWarpSpecializedAdapterINS1H_15DefaultEpilogueISI_SJ_SJ_NS1G_6thread17LinearCombinationISI_Li1EffLNS1L_9ScaleType4KindE0ELNS_15FloatRoundStyleE2ESI_EENS1_15EpilogueDefaultEEEEEvvEEEEvNT_6ParamsE,(.L_x_326 - _ZN7cutlass13device_kernelINS_4gemm6kernel13GemmUniversalIN4cute5tupleIJiiiiEEENS1_10collective13CollectiveMmaINS1_34MainloopSm90TmaGmmaWarpSpecializedILi6ENS5_IJNS4_1CILi1EEESB_SB_EEENS1_35KernelTmaWarpSpecializedCooperativeEEENS5_IJNSA_ILi128EEENSA_ILi256EEESF_EEENS_6half_tENS5_IJlSB_lEEESI_SJ_NS4_8TiledMMAINS4_8MMA_AtomIJNS4_4SM904GMMA26MMA_64x256x16_F32F16F16_SSILNSN_5MajorE0ELSP_0ELNSN_7ScaleInE1ELSQ_1EEEEEENS4_6LayoutINS5_IJNSA_ILi2EEESB_SB_EEENS5_IJSB_NSA_ILi0EEESW_EEEEENS5_IJNS4_10UnderscoreESZ_SZ_EEEEENS4_13SM90_TMA_LOADENS4_14ComposedLayoutINS4_7SwizzleILi3ELi4ELi3EEENS4_18smem_ptr_flag_bitsILi16EEENST_INS5_IJNSA_ILi8EEENSA_ILi64EEEEEENS5_IJS19_SB_EEEEEEEvNS4_8identityES12_S1D_vS1E_EENS_8epilogue10collective6detail29Sm90TmaWarpSpecializedAdapterINS1H_15DefaultEpilogueISI_SJ_SJ_NS1G_6thread17LinearCombinationISI_Li1EffLNS1L_9ScaleType4KindE0ELNS_15FloatRoundStyleE2ESI_EENS1_15EpilogueDefaultEEEEEvvEEEEvNT_6ParamsE)
        .other          _ZN7cutlass13device_kernelINS_4gemm6kernel13GemmUniversalIN4cute5tupleIJiiiiEEENS1_10collective13CollectiveMmaINS1_34MainloopSm90TmaGmmaWarpSpecializedILi6ENS5_IJNS4_1CILi1EEESB_SB_EEENS1_35KernelTmaWarpSpecializedCooperativeEEENS5_IJNSA_ILi128EEENSA_ILi256EEESF_EEENS_6half_tENS5_IJlSB_lEEESI_SJ_NS4_8TiledMMAINS4_8MMA_AtomIJNS4_4SM904GMMA26MMA_64x256x16_F32F16F16_SSILNSN_5MajorE0ELSP_0ELNSN_7ScaleInE1ELSQ_1EEEEEENS4_6LayoutINS5_IJNSA_ILi2EEESB_SB_EEENS5_IJSB_NSA_ILi0EEESW_EEEEENS5_IJNS4_10UnderscoreESZ_SZ_EEEEENS4_13SM90_TMA_LOADENS4_14ComposedLayoutINS4_7SwizzleILi3ELi4ELi3EEENS4_18smem_ptr_flag_bitsILi16EEENST_INS5_IJNSA_ILi8EEENSA_ILi64EEEEEENS5_IJS19_SB_EEEEEEEvNS4_8identityES12_S1D_vS1E_EENS_8epilogue10collective6detail29Sm90TmaWarpSpecializedAdapterINS1H_15DefaultEpilogueISI_SJ_SJ_NS1G_6thread17LinearCombinationISI_Li1EffLNS1L_9ScaleType4KindE0ELNS_15FloatRoundStyleE2ESI_EENS1_15EpilogueDefaultEEEEEvvEEEEvNT_6ParamsE,@"STO_CUDA_ENTRY STV_DEFAULT"
_ZN7cutlass13device_kernelINS_4gemm6kernel13GemmUniversalIN4cute5tupleIJiiiiEEENS1_10collective13CollectiveMmaINS1_34MainloopSm90TmaGmmaWarpSpecializedILi6ENS5_IJNS4_1CILi1EEESB_SB_EEENS1_35KernelTmaWarpSpecializedCooperativeEEENS5_IJNSA_ILi128EEENSA_ILi256EEESF_EEENS_6half_tENS5_IJlSB_lEEESI_SJ_NS4_8TiledMMAINS4_8MMA_AtomIJNS4_4SM904GMMA26MMA_64x256x16_F32F16F16_SSILNSN_5MajorE0ELSP_0ELNSN_7ScaleInE1ELSQ_1EEEEEENS4_6LayoutINS5_IJNSA_ILi2EEESB_SB_EEENS5_IJSB_NSA_ILi0EEESW_EEEEENS5_IJNS4_10UnderscoreESZ_SZ_EEEEENS4_13SM90_TMA_LOADENS4_14ComposedLayoutINS4_7SwizzleILi3ELi4ELi3EEENS4_18smem_ptr_flag_bitsILi16EEENST_INS5_IJNSA_ILi8EEENSA_ILi64EEEEEENS5_IJS19_SB_EEEEEEEvNS4_8identityES12_S1D_vS1E_EENS_8epilogue10collective6detail29Sm90TmaWarpSpecializedAdapterINS1H_15DefaultEpilogueISI_SJ_SJ_NS1G_6thread17LinearCombinationISI_Li1EffLNS1L_9ScaleType4KindE0ELNS_15FloatRoundStyleE2ESI_EENS1_15EpilogueDefaultEEEEEvvEEEEvNT_6ParamsE:
[----:B------:R-:W0:Y:S01]  /*0000*/  LDC R1, c[0x0][0x28] ;  /* 0x00000a00ff017b82 */ /* 0x000e220000000800 */
[----:B------:R-:W1:Y:S01]  /*0010*/  S2R R18, SR_TID.X ;  /* 0x0000000000127919 */ /* 0x000e620000002100 */
[----:B------:R-:W-:Y:S01]  /*0020*/  ELECT P0, URZ, PT ;  /* 0x00000000003f782f */ /* 0x000fe20003800000 */
[----:B------:R-:W-:Y:S01]  /*0030*/  BSSY B0, `(.L_x_0) ;  /* 0x000000f000007945 */ /* 0x000fe20003800000 */
[--C-:B-1----:R-:W-:Y:S02]  /*0040*/  SHF.R.U32.HI R0, RZ, 0x5, R18.reuse ;  /* 0x00000005ff007819 */ /* 0x102fe40000011612 */
[----:B------:R-:W-:-:S03]  /*0050*/  SHF.R.U32.HI R22, RZ, 0x7, R18 ;  /* 0x00000007ff167819 */ /* 0x000fc60000011612 */
[----:B------:R-:W1:Y:S04]  /*0060*/  SHFL.IDX PT, R5, R0, RZ, 0x1f ;  /* 0x00001fff00057589 */ /* 0x000e6800000e0000 */
[----:B------:R2:W3:Y:S01]  /*0070*/  SHFL.IDX PT, R8, R22, RZ, 0x1f ;  /* 0x00001fff16087589 */ /* 0x0004e200000e0000 */
[----:B-1----:R-:W-:-:S13]  /*0080*/  ISETP.NE.OR P0, PT, R5, RZ, !P0 ;  /* 0x000000ff0500720c */ /* 0x002fda0004705670 */
[----:B0-23--:R-:W-:Y:S05]  /*0090*/  @P0 BRA `(.L_x_1) ;  /* 0x0000000000200947 */ /* 0x00dfea0003800000 */
[----:B------:R-:W-:Y:S02]  /*00a0*/  ULDC.64 UR4, c[0x0][0x198] ;  /* 0x0000660000047ab9 */ /* 0x000fe40000000a00 */
[----:B------:R-:W-:Y:S02]  /*00b0*/  UIADD3 UR6, UP0, UR4, 0xf0, URZ ;  /* 0x000000f004067890 */ /* 0x000fe4000ff1e03f */
[----:B------:R-:W-:Y:S02]  /*00c0*/  UIADD3 UR4, UP1, UR4, 0x1f0, URZ ;  /* 0x000001f004047890 */ /* 0x000fe4000ff3e03f */
[----:B------:R-:W-:Y:S02]  /*00d0*/  UIADD3.X UR7, URZ, UR5, URZ, UP0, !UPT ;  /* 0x000000053f077290 */ /* 0x000fe400087fe43f */
[----:B------:R-:W-:-:S07]  /*00e0*/  UIADD3.X UR5, URZ, UR5, URZ, UP1, !UPT ;  /* 0x000000053f057290 */ /* 0x000fce0008ffe43f */
[----:B------:R0:W-:Y:S02]  /*00f0*/  UTMACCTL.PF [UR6] ;  /* 0x00000000060079b9 */ /* 0x0001e40008040000 */
[----:B------:R0:W-:Y:S02]  /*0100*/  UTMACCTL.PF [UR4] ;  /* 0x00000000040079b9 */ /* 0x0001e40008040000 */
[----:B0-----:R-:W-:Y:S01]  /*0110*/  NOP ;  /* 0x0000000000007918 */ /* 0x001fe20000000000 */
.L_x_1:
[----:B------:R-:W-:Y:S05]  /*0120*/  BSYNC B0 ;  /* 0x0000000000007941 */ /* 0x000fea0003800000 */
.L_x_0:
[----:B------:R-:W0:Y:S02]  /*0130*/  SHFL.IDX PT, R2, R0, RZ, 0x1f ;  /* 0x00001fff00027589 */ /* 0x000e2400000e0000 */
[----:B0-----:R-:W-:-:S13]  /*0140*/  ISETP.NE.AND P0, PT, R2, RZ, PT ;  /* 0x000000ff0200720c */ /* 0x001fda0003f05270 */
[----:B------:R-:W-:Y:S05]  /*0150*/  @P0 BRA `(.L_x_2) ;  /* 0x0000000000680947 */ /* 0x000fea0003800000 */
[----:B------:R-:W0:Y:S01]  /*0160*/  S2UR UR8, SR_CgaCtaId ;  /* 0x00000000000879c3 */ /* 0x000e220000008800 */
[----:B------:R-:W-:Y:S01]  /*0170*/  UMOV UR4, 0x400 ;  /* 0x0000040000047882 */ /* 0x000fe20000000000 */
[----:B------:R-:W-:Y:S01]  /*0180*/  UMOV UR5, 0x1 ;  /* 0x0000000100057882 */ /* 0x000fe20000000000 */
[----:B------:R-:W-:Y:S01]  /*0190*/  UMOV UR6, 0x100 ;  /* 0x0000010000067882 */ /* 0x000fe20000000000 */
[----:B------:R-:W-:Y:S01]  /*01a0*/  ELECT P0, URZ, PT ;  /* 0x00000000003f782f */ /* 0x000fe20003800000 */
[----:B------:R-:W-:-:S04]  /*01b0*/  UIADD3 UR6, -UR6, 0x100000, URZ ;  /* 0x0010000006067890 */ /* 0x000fc8000fffe13f */
[----:B------:R-:W-:Y:S02]  /*01c0*/  USHF.L.U32 UR7, UR6, 0xb, URZ ;  /* 0x0000000b06077899 */ /* 0x000fe4000800063f */
[----:B------:R-:W-:Y:S02]  /*01d0*/  USHF.L.U32 UR6, UR6, 0x1, URZ ;  /* 0x0000000106067899 */ /* 0x000fe4000800063f */
[----:B0-----:R-:W-:Y:S02]  /*01e0*/  ULEA UR8, UR8, UR4, 0x18 ;  /* 0x0000000408087291 */ /* 0x001fe4000f8ec03f */
[----:B------:R-:W-:-:S04]  /*01f0*/  UIADD3 UR4, -UR5, 0x100000, URZ ;  /* 0x0010000005047890 */ /* 0x000fc8000fffe13f */
[----:B------:R-:W-:Y:S02]  /*0200*/  USHF.L.U32 UR5, UR4, 0xb, URZ ;  /* 0x0000000b04057899 */ /* 0x000fe4000800063f */
[----:B------:R-:W-:Y:S01]  /*0210*/  USHF.L.U32 UR4, UR4, 0x1, URZ ;  /* 0x0000000104047899 */ /* 0x000fe2000800063f */
[----:B------:R-:W0:Y:S11]  /*0220*/  FENCE.VIEW.ASYNC.S ;  /* 0x00000000000073c6 */ /* 0x000e360000000000 */
[----:B0-----:R0:W1:Y:S01]  /*0230*/  SYNCS.EXCH.64 URZ, [UR8], UR4 ;  /* 0x00000004083f75b2 */ /* 0x0010620008000100 */
[----:B------:R0:W2:Y:S01]  /*0240*/  SYNCS.EXCH.64 URZ, [UR8+0x30], UR6 ;  /* 0x00003006083f75b2 */ /* 0x0000a20008000100 */
[----:B------:R0:W3:Y:S01]  /*0250*/  SYNCS.EXCH.64 URZ, [UR8+0x8], UR4 ;  /* 0x00000804083f75b2 */ /* 0x0000e20008000100 */
[----:B------:R0:W4:Y:S01]  /*0260*/  SYNCS.EXCH.64 URZ, [UR8+0x38], UR6 ;  /* 0x00003806083f75b2 */ /* 0x0001220008000100 */
[----:B------:R0:W0:Y:S01]  /*0270*/  SYNCS.EXCH.64 URZ, [UR8+0x10], UR4 ;  /* 0x00001004083f75b2 */ /* 0x0000220008000100 */
[----:B------:R0:W0:Y:S01]  /*0280*/  SYNCS.EXCH.64 URZ, [UR8+0x40], UR6 ;  /* 0x00004006083f75b2 */ /* 0x0000220008000100 */
[----:B------:R0:W0:Y:S01]  /*0290*/  SYNCS.EXCH.64 URZ, [UR8+0x18], UR4 ;  /* 0x00001804083f75b2 */ /* 0x0000220008000100 */
[----:B------:R0:W0:Y:S01]  /*02a0*/  SYNCS.EXCH.64 URZ, [UR8+0x48], UR6 ;  /* 0x00004806083f75b2 */ /* 0x0000220008000100 */
[----:B------:R0:W0:Y:S01]  /*02b0*/  SYNCS.EXCH.64 URZ, [UR8+0x20], UR4 ;  /* 0x00002004083f75b2 */ /* 0x0000220008000100 */
[----:B------:R0:W0:Y:S01]  /*02c0*/  SYNCS.EXCH.64 URZ, [UR8+0x50], UR6 ;  /* 0x00005006083f75b2 */ /* 0x0000220008000100 */
[----:B------:R0:W0:Y:S01]  /*02d0*/  SYNCS.EXCH.64 URZ, [UR8+0x28], UR4 ;  /* 0x00002804083f75b2 */ /* 0x0000220008000100 */
[----:B------:R0:W0:Y:S01]  /*02e0*/  SYNCS.EXCH.64 URZ, [UR8+0x58], UR6 ;  /* 0x00005806083f75b2 */ /* 0x0000220008000100 */
[----:B------:R-:W-:Y:S01]  /*02f0*/  NOP ;  /* 0x0000000000007918 */ /* 0x000fe20000000000 */
.L_x_2:
[----:B------:R-:W5:Y:S01]  /*0300*/  SHFL.IDX PT, R0, R0, RZ, 0x1f ;  /* 0x00001fff00007589 */ /* 0x000f6200000e0000 */
[----:B------:R-:W-:Y:S01]  /*0310*/  ELECT P0, URZ, PT ;  /* 0x00000000003f782f */ /* 0x000fe20003800000 */
[----:B------:R-:W1:Y:S01]  /*0320*/  LDC R2, c[0x0][0x65c] ;  /* 0x00019700ff027b82 */ /* 0x000e620000000800 */
[----:B------:R-:W-:Y:S01]  /*0330*/  SHF.R.S32.HI R6, RZ, 0x1f, R5 ;  /* 0x0000001fff067819 */ /* 0x000fe20000011405 */
[----:B------:R-:W2:Y:S01]  /*0340*/  S2R R3, SR_CTAID.Y ;  /* 0x0000000000037919 */ /* 0x000ea20000002600 */
[----:B0-----:R-:W-:Y:S01]  /*0350*/  UMOV UR4, 0x20 ;  /* 0x0000002000047882 */ /* 0x001fe20000000000 */
[----:B------:R-:W-:Y:S01]  /*0360*/  ISETP.NE.AND P2, PT, R8, RZ, PT ;  /* 0x000000ff0800720c */ /* 0x000fe20003f45270 */
[----:B------:R-:W-:Y:S01]  /*0370*/  NOP ;  /* 0x0000000000007918 */ /* 0x000fe20000000000 */
[----:B------:R-:W0:Y:S01]  /*0380*/  S2R R4, SR_CTAID.X ;  /* 0x0000000000047919 */ /* 0x000e220000002500 */
[----:B------:R-:W-:Y:S01]  /*0390*/  LEA.HI R6, R6, R5, RZ, 0x2 ;  /* 0x0000000506067211 */ /* 0x000fe200078f10ff */
[----:B------:R-:W-:Y:S01]  /*03a0*/  NOP ;  /* 0x0000000000007918 */ /* 0x000fe20000000000 */
[----:B-----5:R-:W-:-:S02]  /*03b0*/  ISETP.NE.OR P0, PT, R0, RZ, !P0 ;  /* 0x000000ff0000720c */ /* 0x020fc40004705670 */
[----:B-1----:R-:W-:-:S04]  /*03c0*/  ISETP.NE.AND P3, PT, R2, 0x1, PT ;  /* 0x000000010200780c */ /* 0x002fc80003f65270 */
[----:B------:R-:W-:Y:S02]  /*03d0*/  P2R R0, PR, RZ, 0x8 ;  /* 0x00000008ff007803 */ /* 0x000fe40000000000 */
[----:B------:R-:W-:-:S05]  /*03e0*/  LOP3.LUT R0, R6, 0xfffffffc, RZ, 0xc0, !PT ;  /* 0xfffffffc06007812 */ /* 0x000fca00078ec0ff */
[----:B------:R-:W-:Y:S01]  /*03f0*/  VOTEU.ALL UP0, P0 ;  /* 0x00000000003f7886 */ /* 0x000fe20000000000 */
[----:B------:R-:W-:Y:S01]  /*0400*/  IMAD.IADD R0, R5, 0x1, -R0 ;  /* 0x0000000105007824 */ /* 0x000fe200078e0a00 */
[----:B------:R-:W0:Y:S01]  /*0410*/  @P3 LDC R17, c[0x0][0x10] ;  /* 0x00000400ff113b82 */ /* 0x000e220000000800 */
[----:B------:R-:W-:Y:S01]  /*0420*/  VOTEU.ALL UP1, P0 ;  /* 0x00000000003f7886 */ /* 0x000fe20000020000 */
[----:B--2---:R-:W-:Y:S01]  /*0430*/  @P3 IMAD.MOV.U32 R6, RZ, RZ, R3 ;  /* 0x000000ffff063224 */ /* 0x004fe200078e0003 */
[----:B------:R-:W-:Y:S01]  /*0440*/  @!UP0 UMOV UR6, 0x400 ;  /* 0x0000040000068882 */ /* 0x000fe20000000000 */
[----:B------:R-:W-:-:S04]  /*0450*/  @!UP0 UIADD3 UR4, -UR4, 0x100000, URZ ;  /* 0x0010000004048890 */ /* 0x000fc8000fffe13f */
[----:B------:R-:W-:Y:S02]  /*0460*/  @!UP0 USHF.L.U32 UR5, UR4, 0xb, URZ ;  /* 0x0000000b04058899 */ /* 0x000fe4000800063f */
[----:B------:R-:W-:Y:S01]  /*0470*/  @!UP0 USHF.L.U32 UR4, UR4, 0x1, URZ ;  /* 0x0000000104048899 */ /* 0x000fe2000800063f */
[----:B------:R-:W-:Y:S02]  /*0480*/  @P3 IMAD.MOV.U32 R7, RZ, RZ, RZ ;  /* 0x000000ffff073224 */ /* 0x000fe400078e00ff */
[----:B------:R-:W-:Y:S01]  /*0490*/  IMAD.MOV.U32 R5, RZ, RZ, RZ ;  /* 0x000000ffff057224 */ /* 0x000fe200078e00ff */
[----:B------:R-:W1:Y:S01]  /*04a0*/  @!UP0 S2UR UR7, SR_CgaCtaId ;  /* 0x00000000000789c3 */ /* 0x000e620000008800 */
[----:B------:R-:W-:-:S07]  /*04b0*/  @P3 IMAD.MOV.U32 R11, RZ, RZ, RZ ;  /* 0x000000ffff0b3224 */ /* 0x000fce00078e00ff */
[----:B------:R-:W2:Y:S01]  /*04c0*/  @!P3 LDC R9, c[0x0][0xc] ;  /* 0x00000300ff09bb82 */ /* 0x000ea20000000800 */
[----:B0-----:R-:W-:-:S04]  /*04d0*/  @P3 IMAD.WIDE.U32 R16, R4, R17, R6 ;  /* 0x0000001104103225 */ /* 0x001fc800078e0006 */
[----:B------:R-:W-:Y:S01]  /*04e0*/  @P3 IMAD.IADD R17, R17, 0x1, R11 ;  /* 0x0000000111113824 */ /* 0x000fe200078e020b */
[----:B-1----:R-:W-:Y:S01]  /*04f0*/  @!UP0 ULEA UR6, UR7, UR6, 0x18 ;  /* 0x0000000607068291 */ /* 0x002fe2000f8ec03f */
[----:B------:R-:W-:Y:S01]  /*0500*/  VOTEU.ALL UP0, P0 ;  /* 0x00000000003f7886 */ /* 0x000fe20000000000 */
[----:B------:R-:W-:-:S04]  /*0510*/  ISETP.NE.AND P0, PT, R0, 0x3, PT ;  /* 0x000000030000780c */ /* 0x000fc80003f05270 */
[----:B------:R-:W-:Y:S01]  /*0520*/  ISETP.EQ.OR P0, PT, R0, RZ, !P0 ;  /* 0x000000ff0000720c */ /* 0x000fe20004702670 */
[----:B--2---:R-:W-:-:S03]  /*0530*/  @!P3 IMAD.WIDE.U32 R6, R9, R3, R4 ;  /* 0x000000030906b225 */ /* 0x004fc600078e0004 */
[C---:B------:R-:W-:Y:S01]  /*0540*/  ISETP.EQ.AND P0, PT, R8.reuse, RZ, P0 ;  /* 0x000000ff0800720c */ /* 0x040fe20000702270 */
[----:B------:R-:W-:Y:S01]  /*0550*/  VIADD R8, R8, 0xffffffff ;  /* 0xffffffff08087836 */ /* 0x000fe20000000000 */
[----:B------:R-:W0:Y:S02]  /*0560*/  FENCE.VIEW.ASYNC.S ;  /* 0x00000000000073c6 */ /* 0x000e240000000000 */
[----:B0-----:R0:W3:Y:S01]  /*0570*/  @!UP0 SYNCS.EXCH.64 URZ, [UR6+0x70], UR4 ;  /* 0x00007004063f85b2 */ /* 0x0010e20008000100 */
[----:B------:R-:W-:Y:S01]  /*0580*/  @!P3 IMAD.MOV.U32 R16, RZ, RZ, R6 ;  /* 0x000000ffff10b224 */ /* 0x000fe200078e0006 */
[----:B------:R-:W-:Y:S01]  /*0590*/  SEL R19, RZ, 0x1, !P0 ;  /* 0x00000001ff137807 */ /* 0x000fe20004000000 */
[----:B------:R-:W-:Y:S01]  /*05a0*/  @!P3 IMAD.MOV.U32 R17, RZ, RZ, R7 ;  /* 0x000000ffff11b224 */ /* 0x000fe200078e0007 */
[----:B------:R-:W-:-:S04]  /*05b0*/  ISETP.GE.U32.AND P1, PT, R8, 0x2, PT ;  /* 0x000000020800780c */ /* 0x000fc80003f26070 */
[----:B------:R-:W-:Y:S01]  /*05c0*/  SEL R19, R19, 0x2, P1 ;  /* 0x0000000213137807 */ /* 0x000fe20000800000 */
[----:B------:R0:W3:Y:S01]  /*05d0*/  @!UP1 SYNCS.EXCH.64 URZ, [UR6+0x78], UR4 ;  /* 0x00007804063f95b2 */ /* 0x0000e20008000100 */
[----:B------:R-:W-:Y:S01]  /*05e0*/  NOP ;  /* 0x0000000000007918 */ /* 0x000fe20000000000 */
[----:B---34-:R-:W-:Y:S06]  /*05f0*/  BAR.SYNC.DEFER_BLOCKING 0x0 ;  /* 0x0000000000007b1d */ /* 0x018fec0000010000 */
[----:B------:R-:W-:Y:S05]  /*0600*/  @!P2 BRA `(.L_x_3) ;  /* 0x0000009c006ca947 */ /* 0x000fea0003800000 */
[----:B------:R-:W-:-:S13]  /*0610*/  ISETP.GT.U32.AND P0, PT, R8, 0x1, PT ;  /* 0x000000010800780c */ /* 0x000fda0003f04070 */
[----:B0-----:R-:W-:Y:S05]  /*0620*/  @P0 EXIT ;  /* 0x000000000000094d */ /* 0x001fea0003800000 */
[----:B------:R-:W-:Y:S01]  /*0630*/  ULDC.64 UR4, c[0x0][0x650] ;  /* 0x0001940000047ab9 */ /* 0x000fe20000000a00 */
[----:B------:R-:W-:Y:S01]  /*0640*/  PRMT R0, RZ, 0x7610, R0 ;  /* 0x00007610ff007816 */ /* 0x000fe20000000000 */
[----:B------:R-:W-:Y:S01]  /*0650*/  IMAD.MOV.U32 R153, RZ, RZ, -0x1 ;  /* 0xffffffffff997424 */ /* 0x000fe200078e00ff */
[----:B------:R-:W-:Y:S01]  /*0660*/  ISETP.GE.U32.AND P0, PT, R16, UR4, PT ;  /* 0x0000000410007c0c */ /* 0x000fe2000bf06070 */
[----:B------:R-:W-:Y:S02]  /*0670*/  IMAD.MOV.U32 R152, RZ, RZ, -0x1 ;  /* 0xffffffffff987424 */ /* 0x000fe400078e00ff */
[----:B------:R-:W-:Y:S01]  /*0680*/  IMAD.MOV.U32 R23, RZ, RZ, -0x1 ;  /* 0xffffffffff177424 */ /* 0x000fe200078e00ff */
[----:B------:R-:W-:-:S13]  /*0690*/  ISETP.GE.U32.AND.EX P0, PT, R17, UR5, PT, P0 ;  /* 0x0000000511007c0c */ /* 0x000fda000bf06100 */
[----:B------:R-:W-:Y:S05]  /*06a0*/  @P0 BRA `(.L_x_4) ;  /* 0x0000000400540947 */ /* 0x000fea0003800000 */
[----:B------:R-:W0:Y:S01]  /*06b0*/  LDC.64 R14, c[0x0][0x628] ;  /* 0x00018a00ff0e7b82 */ /* 0x000e220000000a00 */
[----:B------:R-:W-:Y:S02]  /*06c0*/  IMAD.MOV.U32 R6, RZ, RZ, R16 ;  /* 0x000000ffff067224 */ /* 0x000fe400078e0010 */
[----:B------:R-:W-:-:S05]  /*06d0*/  IMAD.MOV.U32 R7, RZ, RZ, R17 ;  /* 0x000000ffff077224 */ /* 0x000fca00078e0011 */
[----:B------:R-:W1:Y:S08]  /*06e0*/  LDC R0, c[0x0][0x630] ;  /* 0x00018c00ff007b82 */ /* 0x000e700000000800 */
[----:B------:R-:W2:Y:S01]  /*06f0*/  LDC.64 R20, c[0x0][0x620] ;  /* 0x00018800ff147b82 */ /* 0x000ea20000000a00 */
[----:B0-----:R-:W-:-:S04]  /*0700*/  ISETP.NE.U32.AND P0, PT, R14, RZ, PT ;  /* 0x000000ff0e00720c */ /* 0x001fc80003f05070 */
[----:B------:R-:W-:-:S13]  /*0710*/  ISETP.NE.AND.EX P0, PT, R15, RZ, PT, P0 ;  /* 0x000000ff0f00720c */ /* 0x000fda0003f05300 */
[----:B-12---:R-:W-:Y:S05]  /*0720*/  @!P0 BRA `(.L_x_5) ;  /* 0x0000000000288947 */ /* 0x006fea0003800000 */
[----:B------:R-:W0:Y:S02]  /*0730*/  LDC R11, c[0x0][0x634] ;  /* 0x00018d00ff0b7b82 */ /* 0x000e240000000800 */
[----:B0-----:R-:W-:-:S05]  /*0740*/  IADD3 R11, P0, R16, R11, RZ ;  /* 0x0000000b100b7210 */ /* 0x001fca0007f1e0ff */
[----:B------:R-:W-:-:S04]  /*0750*/  IMAD.X R13, RZ, RZ, R17, P0 ;  /* 0x000000ffff0d7224 */ /* 0x000fc800000e0611 */
[----:B------:R-:W-:-:S04]  /*0760*/  IMAD.WIDE.U32 R6, R13, R14, RZ ;  /* 0x0000000e0d067225 */ /* 0x000fc800078e00ff */
[----:B------:R-:W-:-:S04]  /*0770*/  IMAD.WIDE.U32 R8, P0, R11, R15, R6 ;  /* 0x0000000f0b087225 */ /* 0x000fc80007800006 */
[----:B------:R-:W-:-:S04]  /*0780*/  IMAD.WIDE.U32 R6, R11, R14, RZ ;  /* 0x0000000e0b067225 */ /* 0x000fc800078e00ff */
[----:B------:R-:W-:Y:S01]  /*0790*/  IMAD.X R11, RZ, RZ, RZ, P0 ;  /* 0x000000ffff0b7224 */ /* 0x000fe200000e06ff */
[----:B------:R-:W-:Y:S01]  /*07a0*/  IADD3 RZ, P0, R7, R8, RZ ;  /* 0x0000000807ff7210 */ /* 0x000fe20007f1e0ff */
[----:B------:R-:W-:-:S04]  /*07b0*/  IMAD.MOV.U32 R10, RZ, RZ, R9 ;  /* 0x000000ffff0a7224 */ /* 0x000fc800078e0009 */
[----:B------:R-:W-:-:S08]  /*07c0*/  IMAD.WIDE.U32.X R6, R13, R15, R10, P0 ;  /* 0x0000000f0d067225 */ /* 0x000fd000000e040a */
.L_x_5:
[-CC-:B------:R-:W-:Y:S01]  /*07d0*/  SHF.R.U64 R23, R6, R0.reuse, R7.reuse ;  /* 0x0000000006177219 */ /* 0x180fe20000001207 */
[----:B------:R-:W0:Y:S01]  /*07e0*/  LDC R10, c[0x0][0x618] ;  /* 0x00018600ff0a7b82 */ /* 0x000e220000000800 */
[----:B------:R-:W-:Y:S01]  /*07f0*/  SHF.R.U32.HI R5, RZ, R0, R7 ;  /* 0x00000000ff057219 */ /* 0x000fe20000011607 */
[----:B------:R-:W-:Y:S01]  /*0800*/  ULDC UR4, c[0x0][0x150] ;  /* 0x0000540000047ab9 */ /* 0x000fe20000000800 */
[----:B------:R-:W-:Y:S02]  /*0810*/  IADD3 R9, P0, RZ, -R23, RZ ;  /* 0x80000017ff097210 */ /* 0x000fe40007f1e0ff */
[----:B------:R-:W-:-:S03]  /*0820*/  I2FP.F32.U32 R0, R4 ;  /* 0x0000000400007245 */ /* 0x000fc60000201000 */
[----:B------:R-:W1:Y:S01]  /*0830*/  LDC.64 R28, c[0x0][0x640] ;  /* 0x00019000ff1c7b82 */ /* 0x000e620000000a00 */
[----:B------:R-:W-:Y:S02]  /*0840*/  IMAD.X R11, RZ, RZ, ~R5, P0 ;  /* 0x000000ffff0b7224 */ /* 0x000fe400000e0e05 */
[----:B------:R-:W-:Y:S01]  /*0850*/  FMUL R0, R0, UR4 ;  /* 0x0000000400007c20 */ /* 0x000fe20008400000 */
[----:B------:R-:W-:Y:S01]  /*0860*/  IMAD.WIDE.U32 R6, R9, R20, R16 ;  /* 0x0000001409067225 */ /* 0x000fe200078e0010 */
[----:B------:R-:W-:-:S03]  /*0870*/  ULDC UR4, c[0x0][0x154] ;  /* 0x0000550000047ab9 */ /* 0x000fc60000000800 */
[----:B------:R-:W-:Y:S01]  /*0880*/  IMAD R8, R11, R20, RZ ;  /* 0x000000140b087224 */ /* 0x000fe200078e02ff */
[----:B------:R-:W2:Y:S01]  /*0890*/  LDC R5, c[0x0][0x144] ;  /* 0x00005100ff057b82 */ /* 0x000ea20000000800 */
[----:B------:R-:W3:Y:S02]  /*08a0*/  F2I.U32.TRUNC.NTZ R0, R0 ;  /* 0x0000000000007305 */ /* 0x000ee4000020f000 */
[----:B------:R-:W-:-:S04]  /*08b0*/  IMAD R9, R9, R21, R8 ;  /* 0x0000001509097224 */ /* 0x000fc800078e0208 */
[----:B------:R-:W-:Y:S01]  /*08c0*/  IMAD.IADD R7, R7, 0x1, R9 ;  /* 0x0000000107077824 */ /* 0x000fe200078e0209 */
[----:B------:R-:W4:Y:S01]  /*08d0*/  LDC R12, c[0x0][0x608] ;  /* 0x00018200ff0c7b82 */ /* 0x000f220000000800 */
[----:B------:R-:W-:-:S03]  /*08e0*/  IMAD.MOV.U32 R9, RZ, RZ, -0x1 ;  /* 0xffffffffff097424 */ /* 0x000fc600078e00ff */
[-CC-:B0-----:R-:W-:Y:S02]  /*08f0*/  SHF.R.U64 R20, R6, R10.reuse, R7.reuse ;  /* 0x0000000a06147219 */ /* 0x181fe40000001207 */
[----:B------:R-:W-:Y:S02]  /*0900*/  I2FP.F32.U32 R6, R3 ;  /* 0x0000000300067245 */ /* 0x000fe40000201000 */
[----:B------:R-:W0:Y:S01]  /*0910*/  LDC R26, c[0x0][0x658] ;  /* 0x00019600ff1a7b82 */ /* 0x000e220000000800 */
[----:B-1----:R-:W-:Y:S01]  /*0920*/  ISETP.NE.U32.AND P0, PT, R28, RZ, PT ;  /* 0x000000ff1c00720c */ /* 0x002fe20003f05070 */
[----:B---3--:R-:W-:Y:S01]  /*0930*/  IMAD.MOV R8, RZ, RZ, -R0 ;  /* 0x000000ffff087224 */ /* 0x008fe200078e0a00 */
[----:B------:R-:W-:Y:S01]  /*0940*/  SHF.R.U32.HI R7, RZ, R10, R7 ;  /* 0x0000000aff077219 */ /* 0x000fe20000011607 */
[----:B------:R-:W-:Y:S01]  /*0950*/  FMUL R6, R6, UR4 ;  /* 0x0000000406067c20 */ /* 0x000fe20008400000 */
[----:B------:R-:W-:-:S03]  /*0960*/  ISETP.NE.AND.EX P0, PT, R29, RZ, PT, P0 ;  /* 0x000000ff1d00720c */ /* 0x000fc60003f05300 */
[----:B------:R-:W1:Y:S01]  /*0970*/  LDC R14, c[0x0][0x148] ;  /* 0x00005200ff0e7b82 */ /* 0x000e620000000800 */
[----:B--2---:R-:W-:-:S07]  /*0980*/  IMAD R0, R5, R8, R4 ;  /* 0x0000000805007224 */ /* 0x004fce00078e0204 */
[----:B------:R-:W2:Y:S01]  /*0990*/  LDC R24, c[0x0][0x600] ;  /* 0x00018000ff187b82 */ /* 0x000ea20000000800 */
[-CC-:B----4-:R-:W-:Y:S02]  /*09a0*/  SHF.R.U64 R30, R20, R12.reuse, R7.reuse ;  /* 0x0000000c141e7219 */ /* 0x190fe40000001207 */
[----:B------:R-:W-:Y:S01]  /*09b0*/  SHF.R.U32.HI R5, RZ, R12, R7 ;  /* 0x0000000cff057219 */ /* 0x000fe20000011607 */
[----:B------:R-:W-:Y:S01]  /*09c0*/  IMAD.MOV.U32 R7, RZ, RZ, 0x1 ;  /* 0x00000001ff077424 */ /* 0x000fe200078e00ff */
[----:B------:R3:W4:Y:S03]  /*09d0*/  F2I.U32.TRUNC.NTZ R12, R6 ;  /* 0x00000006000c7305 */ /* 0x000726000020f000 */
[----:B------:R-:W1:Y:S01]  /*09e0*/  LDC R15, c[0x0][0x648] ;  /* 0x00019200ff0f7b82 */ /* 0x000e620000000800 */
[-C--:B0-----:R-:W-:Y:S02]  /*09f0*/  SHF.L.U32 R4, R9, R26.reuse, RZ ;  /* 0x0000001a09047219 */ /* 0x081fe400000006ff */
[----:B------:R-:W-:-:S02]  /*0a00*/  SHF.R.U64 R32, R30, R26, R5 ;  /* 0x0000001a1e207219 */ /* 0x000fc40000001205 */
[----:B------:R-:W-:Y:S02]  /*0a10*/  LOP3.LUT R11, RZ, R4, RZ, 0x33, !PT ;  /* 0x00000004ff0b7212 */ /* 0x000fe400078e33ff */
[-C--:B------:R-:W-:Y:S01]  /*0a20*/  SHF.R.U32.HI R5, RZ, R26.reuse, R5 ;  /* 0x0000001aff057219 */ /* 0x080fe20000011605 */
[----:B------:R-:W0:Y:S01]  /*0a30*/  LDC R21, c[0x0][0x638] ;  /* 0x00018e00ff157b82 */ /* 0x000e220000000800 */
[----:B------:R-:W-:Y:S01]  /*0a40*/  SHF.L.U32 R10, R7, R26, RZ ;  /* 0x0000001a070a7219 */ /* 0x000fe200000006ff */
[----:B------:R-:W-:-:S06]  /*0a50*/  IMAD.MOV.U32 R4, RZ, RZ, R32 ;  /* 0x000000ffff047224 */ /* 0x000fcc00078e0020 */
[----:B------:R-:W0:Y:S01]  /*0a60*/  LDC R153, c[0x0][0x610] ;  /* 0x00018400ff997b82 */ /* 0x000e220000000800 */
[----:B---34-:R-:W-:Y:S05]  /*0a70*/  @!P0 BRA `(.L_x_6) ;  /* 0x0000000000288947 */ /* 0x018fea0003800000 */
[----:B------:R-:W3:Y:S02]  /*0a80*/  LDC R9, c[0x0][0x64c] ;  /* 0x00019300ff097b82 */ /* 0x000ee40000000800 */
[----:B---3--:R-:W-:-:S05]  /*0a90*/  IADD3 R9, P0, R32, R9, RZ ;  /* 0x0000000920097210 */ /* 0x008fca0007f1e0ff */
        /* <DEDUP_REMOVED lines=8> */
.L_x_6:
[----:B-1----:R-:W-:Y:S01]  /*0b20*/  SHF.R.U64 R4, R4, R15, R5 ;  /* 0x0000000f04047219 */ /* 0x002fe20000001205 */
[----:B--2---:R-:W-:Y:S01]  /*0b30*/  VIADD R5, R24, 0xffffffff ;  /* 0xffffffff18057836 */ /* 0x004fe20000000000 */
[----:B------:R-:W-:Y:S01]  /*0b40*/  LOP3.LUT R11, R30, R11, RZ, 0xc0, !PT ;  /* 0x0000000b1e0b7212 */ /* 0x000fe200078ec0ff */
[----:B------:R-:W-:Y:S02]  /*0b50*/  IMAD.MOV R12, RZ, RZ, -R12 ;  /* 0x000000ffff0c7224 */ /* 0x000fe400078e0a0c */
[----:B------:R-:W-:Y:S02]  /*0b60*/  IMAD.MOV R6, RZ, RZ, -R4 ;  /* 0x000000ffff067224 */ /* 0x000fe400078e0a04 */
[----:B------:R-:W-:Y:S01]  /*0b70*/  IMAD R11, R10, R4, R11 ;  /* 0x000000040a0b7224 */ /* 0x000fe200078e020b */
[----:B------:R-:W-:Y:S01]  /*0b80*/  LOP3.LUT R4, R20, R5, RZ, 0xc0, !PT ;  /* 0x0000000514047212 */ /* 0x000fe200078ec0ff */
[----:B------:R-:W-:Y:S02]  /*0b90*/  @P3 IMAD R0, R14, R12, R3 ;  /* 0x0000000c0e003224 */ /* 0x000fe400078e0203 */
[----:B0-----:R-:W-:-:S02]  /*0ba0*/  IMAD R3, R6, R21, R32 ;  /* 0x0000001506037224 */ /* 0x001fc400078e0220 */
[----:B------:R-:W-:Y:S02]  /*0bb0*/  IMAD R153, R11, R153, R0 ;  /* 0x000000990b997224 */ /* 0x000fe400078e0200 */
[----:B------:R-:W-:Y:S02]  /*0bc0*/  IMAD R4, R3, R24, R4 ;  /* 0x0000001803047224 */ /* 0x000fe400078e0204 */
[----:B------:R-:W-:-:S03]  /*0bd0*/  IMAD.MOV.U32 R0, RZ, RZ, 0x1 ;  /* 0x00000001ff007424 */ /* 0x000fc600078e00ff */
[----:B------:R-:W-:Y:S02]  /*0be0*/  SEL R152, R4, R153, !P3 ;  /* 0x0000009904987207 */ /* 0x000fe40005800000 */
[----:B------:R-:W-:-:S07]  /*0bf0*/  SEL R153, R153, R4, !P3 ;  /* 0x0000000499997207 */ /* 0x000fce0005800000 */
.L_x_4:
[----:B------:R-:W-:-:S08]  /*0c00*/  NOP ;  /* 0x0000000000007918 */ /* 0x000fd00000000000 */
[----:B------:R-:W0:Y:S02]  /*0c10*/  USETMAXREG.TRY_ALLOC.CTAPOOL UP0, 0xe8 ;  /* 0x000000e8000079c8 */ /* 0x000e240008000600 */
[----:B0-----:R-:W-:-:S13]  /*0c20*/  PLOP3.LUT P0, PT, PT, PT, UP0, 0x80, 0x0 ;  /* 0x000000000000781c */ /* 0x001fda0003f0f008 */
[----:B------:R-:W-:Y:S05]  /*0c30*/  @!P0 BRA `(.L_x_4) ;  /* 0xfffffffc00f08947 */ /* 0x000fea000383ffff */
[----:B------:R-:W-:Y:S01]  /*0c40*/  ULDC.64 UR4, c[0x0][0x598] ;  /* 0x0001660000047ab9 */ /* 0x000fe20000000a00 */
[----:B------:R-:W-:Y:S01]  /*0c50*/  ULDC.64 UR36, c[0x0][0x208] ;  /* 0x0000820000247ab9 */ /* 0x000fe20000000a00 */
[----:B------:R-:W-:-:S04]  /*0c60*/  ISETP.NE.U32.AND P0, PT, RZ, UR4, PT ;  /* 0x00000004ff007c0c */ /* 0x000fc8000bf05070 */
[----:B------:R-:W-:-:S13]  /*0c70*/  ISETP.NE.AND.EX P0, PT, RZ, UR5, PT, P0 ;  /* 0x00000005ff007c0c */ /* 0x000fda000bf05300 */
[----:B------:R-:W-:Y:S05]  /*0c80*/  @!P0 BRA `(.L_x_7) ;  /* 0x00000000001c8947 */ /* 0x000fea0003800000 */
[----:B------:R-:W0:Y:S02]  /*0c90*/  LDC.64 R4, c[0x0][0x598] ;  /* 0x00016600ff047b82 */ /* 0x000e240000000a00 */
[----:B0-----:R-:W2:Y:S02]  /*0ca0*/  LDG.E.64 R4, desc[UR36][R4.64] ;  /* 0x0000002404047981 */ /* 0x001ea4000c1e1b00 */
[----:B--2---:R-:W-:-:S04]  /*0cb0*/  ISETP.NE.U32.AND P0, PT, R4, RZ, PT ;  /* 0x000000ff0400720c */ /* 0x004fc80003f05070 */
[----:B------:R-:W-:-:S13]  /*0cc0*/  ISETP.NE.AND.EX P0, PT, R5, RZ, PT, P0 ;  /* 0x000000ff0500720c */ /* 0x000fda0003f05300 */
[----:B------:R-:W-:Y:S05]  /*0cd0*/  @!P0 BRA `(.L_x_7) ;  /* 0x0000000000088947 */ /* 0x000fea0003800000 */
[----:B------:R0:W5:Y:S01]  /*0ce0*/  LD.E R154, desc[UR36][R4.64] ;  /* 0x00000024049a7980 */ /* 0x000162000c101900 */
[----:B------:R-:W-:Y:S05]  /*0cf0*/  BRA `(.L_x_8) ;  /* 0x0000000000247947 */ /* 0x000fea0003800000 */
.L_x_7:
[----:B------:R-:W-:Y:S02]  /*0d00*/  ULDC.64 UR4, c[0x0][0x588] ;  /* 0x0001620000047ab9 */ /* 0x000fe40000000a00 */
[----:B------:R-:W-:-:S04]  /*0d10*/  ISETP.NE.U32.AND P0, PT, RZ, UR4, PT ;  /* 0x00000004ff007c0c */ /* 0x000fc8000bf05070 */
[----:B------:R-:W-:-:S13]  /*0d20*/  ISETP.NE.AND.EX P0, PT, RZ, UR5, PT, P0 ;  /* 0x00000005ff007c0c */ /* 0x000fda000bf05300 */
[----:B------:R-:W-:Y:S05]  /*0d30*/  @!P0 BRA `(.L_x_9) ;  /* 0x00000000000c8947 */ /* 0x000fea0003800000 */
[----:B------:R-:W0:Y:S02]  /*0d40*/  LDC.64 R154, c[0x0][0x588] ;  /* 0x00016200ff9a7b82 */ /* 0x000e240000000a00 */
[----:B0-----:R1:W5:Y:S01]  /*0d50*/  LDG.E R154, desc[UR36][R154.64] ;  /* 0x000000249a9a7981 */ /* 0x001362000c1e1900 */
[----:B------:R-:W-:Y:S05]  /*0d60*/  BRA `(.L_x_8) ;  /* 0x0000000000087947 */ /* 0x000fea0003800000 */
.L_x_9:
[----:B------:R-:W-:Y:S02]  /*0d70*/  ULDC UR4, c[0x0][0x580] ;  /* 0x0001600000047ab9 */ /* 0x000fe40000000800 */
[----:B------:R-:W-:-:S07]  /*0d80*/  IMAD.U32 R154, RZ, RZ, UR4 ;  /* 0x00000004ff9a7e24 */ /* 0x000fce000f8e00ff */
.L_x_8:
[----:B------:R-:W-:Y:S02]  /*0d90*/  ULDC.64 UR4, c[0x0][0x5a0] ;  /* 0x0001680000047ab9 */ /* 0x000fe40000000a00 */
[----:B------:R-:W-:-:S04]  /*0da0*/  ISETP.NE.U32.AND P0, PT, RZ, UR4, PT ;  /* 0x00000004ff007c0c */ /* 0x000fc8000bf05070 */
[----:B------:R-:W-:-:S13]  /*0db0*/  ISETP.NE.AND.EX P0, PT, RZ, UR5, PT, P0 ;  /* 0x00000005ff007c0c */ /* 0x000fda000bf05300 */
[----:B------:R-:W-:Y:S05]  /*0dc0*/  @!P0 BRA `(.L_x_10) ;  /* 0x00000000001c8947 */ /* 0x000fea0003800000 */
[----:B0-----:R-:W0:Y:S02]  /*0dd0*/  LDC.64 R4, c[0x0][0x5a0] ;  /* 0x00016800ff047b82 */ /* 0x001e240000000a00 */
[----:B0-----:R-:W2:Y:S02]  /*0de0*/  LDG.E.64 R4, desc[UR36][R4.64] ;  /* 0x0000002404047981 */ /* 0x001ea4000c1e1b00 */
[----:B--2---:R-:W-:-:S04]  /*0df0*/  ISETP.NE.U32.AND P0, PT, R4, RZ, PT ;  /* 0x000000ff0400720c */ /* 0x004fc80003f05070 */
[----:B------:R-:W-:-:S13]  /*0e00*/  ISETP.NE.AND.EX P0, PT, R5, RZ, PT, P0 ;  /* 0x000000ff0500720c */ /* 0x000fda0003f05300 */
[----:B------:R-:W-:Y:S05]  /*0e10*/  @!P0 BRA `(.L_x_10) ;  /* 0x0000000000088947 */ /* 0x000fea0003800000 */
[----:B-1----:R0:W5:Y:S01]  /*0e20*/  LD.E R155, desc[UR36][R4.64] ;  /* 0x00000024049b7980 */ /* 0x002162000c101900 */
[----:B------:R-:W-:Y:S05]  /*0e30*/  BRA `(.L_x_11) ;  /* 0x0000000000247947 */ /* 0x000fea0003800000 */
.L_x_10:
[----:B------:R-:W-:Y:S02]  /*0e40*/  ULDC.64 UR4, c[0x0][0x590] ;  /* 0x0001640000047ab9 */ /* 0x000fe40000000a00 */
[----:B------:R-:W-:-:S04]  /*0e50*/  ISETP.NE.U32.AND P0, PT, RZ, UR4, PT ;  /* 0x00000004ff007c0c */ /* 0x000fc8000bf05070 */
[----:B------:R-:W-:-:S13]  /*0e60*/  ISETP.NE.AND.EX P0, PT, RZ, UR5, PT, P0 ;  /* 0x00000005ff007c0c */ /* 0x000fda000bf05300 */
[----:B------:R-:W-:Y:S05]  /*0e70*/  @!P0 BRA `(.L_x_12) ;  /* 0x00000000000c8947 */ /* 0x000fea0003800000 */
[----:B0-----:R-:W1:Y:S02]  /*0e80*/  LDC.64 R4, c[0x0][0x590] ;  /* 0x00016400ff047b82 */ /* 0x001e640000000a00 */
[----:B-1----:R1:W5:Y:S01]  /*0e90*/  LDG.E R155, desc[UR36][R4.64] ;  /* 0x00000024049b7981 */ /* 0x002362000c1e1900 */
[----:B------:R-:W-:Y:S05]  /*0ea0*/  BRA `(.L_x_11) ;  /* 0x0000000000087947 */ /* 0x000fea0003800000 */
.L_x_12:
[----:B------:R-:W-:Y:S02]  /*0eb0*/  ULDC UR4, c[0x0][0x584] ;  /* 0x0001610000047ab9 */ /* 0x000fe40000000800 */
[----:B-1----:R-:W-:-:S07]  /*0ec0*/  IMAD.U32 R155, RZ, RZ, UR4 ;  /* 0x00000004ff9b7e24 */ /* 0x002fce000f8e00ff */
.L_x_11:
[----:B------:R-:W-:-:S13]  /*0ed0*/  LOP3.LUT P0, RZ, R0, 0xff, RZ, 0xc0, !PT ;  /* 0x000000ff00ff7812 */ /* 0x000fda000780c0ff */
[----:B------:R-:W-:Y:S05]  /*0ee0*/  @!P0 EXIT ;  /* 0x000000000000894d */ /* 0x000fea0003800000 */
[----:B------:R-:W-:Y:S01]  /*0ef0*/  ULDC UR4, c[0x0][0x28c] ;  /* 0x0000a30000047ab9 */ /* 0x000fe20000000800 */
[----:B------:R-:W-:Y:S01]  /*0f00*/  LOP3.LUT R158, R19, 0x1, RZ, 0xfc, !PT ;  /* 0x00000001139e7812 */ /* 0x000fe200078efcff */
[----:B------:R-:W-:Y:S01]  /*0f10*/  UIADD3 UR4, UR4, 0x7f, URZ ;  /* 0x0000007f04047890 */ /* 0x000fe2000fffe03f */
[----:B------:R-:W-:Y:S01]  /*0f20*/  UMOV UR38, URZ ;  /* 0x0000003f00267c82 */ /* 0x000fe20008000000 */
[----:B------:R-:W-:Y:S02]  /*0f30*/  UMOV UR39, URZ ;  /* 0x0000003f00277c82 */ /* 0x000fe40008000000 */
[----:B------:R-:W-:-:S04]  /*0f40*/  USHF.R.S32.HI UR5, URZ, 0x1f, UR4 ;  /* 0x0000001f3f057899 */ /* 0x000fc80008011404 */
[----:B------:R-:W-:-:S04]  /*0f50*/  ULEA.HI UR5, UR5, UR4, URZ, 0x7 ;  /* 0x0000000405057291 */ /* 0x000fc8000f8f383f */
[----:B------:R-:W-:-:S12]  /*0f60*/  USHF.R.S32.HI UR40, URZ, 0x7, UR5 ;  /* 0x000000073f287899 */ /* 0x000fd80008011405 */
.L_x_286:
[----:B------:R-:W-:Y:S01]  /*0f70*/  LOP3.LUT R0, R18, 0x80, RZ, 0xc0, !PT ;  /* 0x0000008012007812 */ /* 0x000fe200078ec0ff */
[----:B--2---:R-:W2:Y:S01]  /*0f80*/  S2UR UR7, SR_CgaCtaId ;  /* 0x00000000000779c3 */ /* 0x004ea20000008800 */
[----:B------:R-:W-:Y:S02]  /*0f90*/  UMOV UR6, 0x400 ;  /* 0x0000040000067882 */ /* 0x000fe40000000000 */
[----:B------:R-:W-:-:S06]  /*0fa0*/  SHF.R.U32.HI R0, RZ, 0x7, R0 ;  /* 0x00000007ff007819 */ /* 0x000fcc0000011600 */
[----:B---3--:R-:W3:Y:S01]  /*0fb0*/  SHFL.IDX PT, R0, R0, RZ, 0x1f ;  /* 0x00001fff00007589 */ /* 0x008ee200000e0000 */
[----:B--2---:R-:W-:Y:S01]  /*0fc0*/  ULEA UR42, UR7, UR6, 0x18 ;  /* 0x00000006072a7291 */ /* 0x004fe2000f8ec03f */
[----:B---3--:R-:W-:-:S13]  /*0fd0*/  R2UR UR4, R0 ;  /* 0x00000000000472ca */ /* 0x008fda00000e0000 */
[----:B------:R-:W-:-:S04]  /*0fe0*/  ULEA.HI UR5, UR4, UR4, URZ, 0x1 ;  /* 0x0000000404057291 */ /* 0x000fc8000f8f083f */
[----:B------:R-:W-:-:S04]  /*0ff0*/  ULOP3.LUT UR5, UR5, 0x7fffe, URZ, 0xc0, !UPT ;  /* 0x0007fffe05057892 */ /* 0x000fc8000f8ec03f */
[----:B------:R-:W-:-:S03]  /*1000*/  UIADD3 UR5, UR4, -UR5, URZ ;  /* 0x8000000504057290 */ /* 0x000fc6000fffe03f */
[----:B------:R-:W-:Y:S01]  /*1010*/  ULDC UR4, c[0x0][0x28c] ;  /* 0x0000a30000047ab9 */ /* 0x000fe20000000800 */
[----:B------:R-:W-:Y:S01]  /*1020*/  ULEA UR5, UR5, UR42, 0xd ;  /* 0x0000002a05057291 */ /* 0x000fe2000f8e683f */
[----:B------:R-:W-:-:S03]  /*1030*/  ISETP.LT.AND P0, PT, RZ, UR4, PT ;  /* 0x00000004ff007c0c */ /* 0x000fc6000bf01270 */
[----:B------:R-:W-:-:S04]  /*1040*/  UIADD3 UR5, UR5, 0x180, URZ ;  /* 0x0000018005057890 */ /* 0x000fc8000fffe03f */
[----:B------:R-:W-:-:S04]  /*1050*/  USHF.R.U32.HI UR5, URZ, 0x4, UR5 ;  /* 0x000000043f057899 */ /* 0x000fc80008011605 */
[----:B------:R-:W-:Y:S02]  /*1060*/  ULOP3.LUT UR41, UR5, 0x3fff, URZ, 0xc0, !UPT ;  /* 0x00003fff05297892 */ /* 0x000fe4000f8ec03f */
[----:B-1----:R-:W-:Y:S10]  /*1070*/  @P0 BRA `(.L_x_13) ;  /* 0x0000000000400947 */ /* 0x002ff40003800000 */
[----:B------:R-:W-:Y:S01]  /*1080*/  MOV R0, 0x0 ;  /* 0x0000000000007802 */ /* 0x000fe20000000f00 */
[----:B------:R-:W-:Y:S01]  /*1090*/  ULDC.64 UR4, c[0x4][0x68] ;  /* 0x01001a0000047ab9 */ /* 0x000fe20000000a00 */
[----:B------:R-:W-:Y:S01]  /*10a0*/  ULDC.64 UR6, c[0x4][0x8] ;  /* 0x0100020000067ab9 */ /* 0x000fe20000000a00 */
[----:B01----:R-:W-:Y:S01]  /*10b0*/  IMAD.U32 R4, RZ, RZ, UR4 ;  /* 0x00000004ff047e24 */ /* 0x003fe2000f8e00ff */
[----:B------:R0:W1:Y:S01]  /*10c0*/  LDC.64 R14, c[0x4][R0] ;  /* 0x01000000000e7b82 */ /* 0x0000620000000a00 */
[----:B------:R-:W-:Y:S01]  /*10d0*/  IMAD.U32 R5, RZ, RZ, UR5 ;  /* 0x00000005ff057e24 */ /* 0x000fe2000f8e00ff */
[----:B------:R-:W-:Y:S01]  /*10e0*/  ULDC.64 UR4, c[0x4][0x70] ;  /* 0x01001c0000047ab9 */ /* 0x000fe20000000a00 */
[----:B------:R-:W-:Y:S02]  /*10f0*/  IMAD.U32 R10, RZ, RZ, UR6 ;  /* 0x00000006ff0a7e24 */ /* 0x000fe4000f8e00ff */
[----:B------:R-:W-:Y:S02]  /*1100*/  IMAD.U32 R6, RZ, RZ, UR4 ;  /* 0x00000004ff067e24 */ /* 0x000fe4000f8e00ff */
[----:B------:R-:W-:-:S02]  /*1110*/  IMAD.U32 R7, RZ, RZ, UR5 ;  /* 0x00000005ff077e24 */ /* 0x000fc4000f8e00ff */
[----:B------:R-:W-:Y:S02]  /*1120*/  IMAD.U32 R11, RZ, RZ, UR7 ;  /* 0x00000007ff0b7e24 */ /* 0x000fe4000f8e00ff */
[----:B------:R-:W-:Y:S02]  /*1130*/  IMAD.MOV.U32 R8, RZ, RZ, 0x1e1 ;  /* 0x000001e1ff087424 */ /* 0x000fe400078e00ff */
[----:B------:R-:W-:Y:S02]  /*1140*/  IMAD.MOV.U32 R12, RZ, RZ, 0x1 ;  /* 0x00000001ff0c7424 */ /* 0x000fe400078e00ff */
[----:B0-----:R-:W-:-:S07]  /*1150*/  IMAD.MOV.U32 R13, RZ, RZ, RZ ;  /* 0x000000ffff0d7224 */ /* 0x001fce00078e00ff */
[----:B------:R-:W-:-:S07]  /*1160*/  LEPC R20, `(.L_x_13) ;  /* 0x000000001014794e */ /* 0x000fce0000000000 */
[----:B-1---5:R-:W-:Y:S05]  /*1170*/  CALL.ABS.NOINC R14 ;  /* 0x000000000e007343 */ /* 0x022fea0003c00000 */
.L_x_13:
[----:B------:R-:W-:-:S13]  /*1180*/  ISETP.NE.AND P0, PT, R158, 0x3, PT ;  /* 0x000000039e00780c */ /* 0x000fda0003f05270 */
[----:B------:R-:W-:Y:S05]  /*1190*/  @!P0 BRA `(.L_x_14) ;  /* 0x0000000000048947 */ /* 0x000fea0003800000 */
[----:B------:R-:W-:Y:S01]  /*11a0*/  BPT.TRAP 0x1 ;  /* 0x000000040000795c */ /* 0x000fe20000300000 */
.L_x_14:
[----:B------:R-:W-:Y:S02]  /*11b0*/  IMAD.U32 R3, RZ, RZ, UR39 ;  /* 0x00000027ff037e24 */ /* 0x000fe4000f8e00ff */
[----:B------:R-:W-:-:S03]  /*11c0*/  IMAD.U32 R0, RZ, RZ, UR38 ;  /* 0x00000026ff007e24 */ /* 0x000fc6000f8e00ff */
[----:B------:R-:W-:Y:S02]  /*11d0*/  LEA R3, R3, UR42, 0x3 ;  /* 0x0000002a03037c11 */ /* 0x000fe4000f8e18ff */
[----:B------:R-:W-:-:S04]  /*11e0*/  SHF.L.U32 R0, R0, 0x1f, RZ ;  /* 0x0000001f00007819 */ /* 0x000fc800000006ff */
[----:B------:R2:W3:Y:S01]  /*11f0*/  SYNCS.PHASECHK.TRANS64.TRYWAIT P1, [R3+URZ], R0 ;  /* 0x00000000030075a7 */ /* 0x0004e2000802017f */
[----:B------:R-:W-:Y:S05]  /*1200*/  @!P0 BRA `(.L_x_15) ;  /* 0x0000000000048947 */ /* 0x000fea0003800000 */
[----:B------:R-:W-:Y:S01]  /*1210*/  BPT.TRAP 0x1 ;  /* 0x000000040000795c */ /* 0x000fe20000300000 */
.L_x_15:
[----:B---3--:R-:W-:Y:S05]  /*1220*/  @P1 BRA `(.L_x_16) ;  /* 0x0000000000081947 */ /* 0x008fea0003800000 */
[----:B------:R-:W3:Y:S02]  /*1230*/  SYNCS.PHASECHK.TRANS64.TRYWAIT P1, [R3+URZ], R0 ;  /* 0x00000000030075a7 */ /* 0x000ee4000802017f */
[----:B---3--:R-:W-:Y:S05]  /*1240*/  @!P1 BRA `(.L_x_17) ;  /* 0x000000a800609947 */ /* 0x008fea0003800000 */
.L_x_16:
[----:B------:R-:W-:-:S04]  /*1250*/  UISETP.LT.AND UP0, UPT, UR40, 0x1, UPT ;  /* 0x000000012800788c */ /* 0x000fc8000bf01270 */
[----:B------:R-:W-:-:S04]  /*1260*/  USEL UR4, UR40, 0x1, UP0 ;  /* 0x0000000128047887 */ /* 0x000fc80008000000 */
[----:B------:R-:W-:-:S06]  /*1270*/  UIADD3 UR4, UR40, -UR4, URZ ;  /* 0x8000000428047290 */ /* 0x000fcc000fffe03f */
[----:B--23--:R-:W-:Y:S01]  /*1280*/  IMAD.U32 R0, RZ, RZ, UR4 ;  /* 0x00000004ff007e24 */ /* 0x00cfe2000f8e00ff */
[----:B------:R-:W-:Y:S05]  /*1290*/  WARPSYNC.ALL ;  /* 0x0000000000007948 */ /* 0x000fea0003800000 */
[----:B------:R-:W-:Y:S01]  /*12a0*/  ISETP.GE.AND P1, PT, R0, 0x1, PT ;  /* 0x000000010000780c */ /* 0x000fe20003f26270 */
[----:B------:R-:W-:Y:S01]  /*12b0*/  UIADD3 UR4, UR42, 0x30180, URZ ;  /* 0x000301802a047890 */ /* 0x000fe2000fffe03f */
[----:B------:R-:W-:Y:S01]  /*12c0*/  WARPGROUP.ARRIVE ;  /* 0x00000000000079c5 */ /* 0x000fe20000000000 */
[----:B------:R-:W-:Y:S01]  /*12d0*/  UMOV UR9, 0x40000040 ;  /* 0x4000004000097882 */ /* 0x000fe20000000000 */
[----:B------:R-:W-:Y:S01]  /*12e0*/  UMOV UR11, 0x40000040 ;  /* 0x40000040000b7882 */ /* 0x000fe20000000000 */
[----:B------:R-:W-:-:S04]  /*12f0*/  USHF.R.U32.HI UR4, URZ, 0x4, UR4 ;  /* 0x000000043f047899 */ /* 0x000fc80008011604 */
[----:B------:R-:W-:Y:S02]  /*1300*/  ULOP3.LUT UR5, UR4, 0x3fff, URZ, 0xc0, !UPT ;  /* 0x00003fff04057892 */ /* 0x000fe4000f8ec03f */
[----:B------:R-:W-:Y:S02]  /*1310*/  ULOP3.LUT UR4, UR41, 0x10000, URZ, 0xfc, !UPT ;  /* 0x0001000029047892 */ /* 0x000fe4000f8efc3f */
[----:B------:R-:W-:Y:S02]  /*1320*/  ULOP3.LUT UR5, UR5, 0x10000, URZ, 0xfc, !UPT ;  /* 0x0001000005057892 */ /* 0x000fe4000f8efc3f */
[----:B------:R-:W-:Y:S02]  /*1330*/  ULEA UR6, UR39, UR4, 0xb ;  /* 0x0000000427067291 */ /* 0x000fe4000f8e583f */
[----:B------:R-:W-:-:S05]  /*1340*/  ULEA UR7, UR39, UR5, 0xc ;  /* 0x0000000527077291 */ /* 0x000fca000f8e603f */
[----:B------:R-:W-:Y:S02]  /*1350*/  UMOV UR8, UR6 ;  /* 0x0000000600087c82 */ /* 0x000fe40008000000 */
[----:B------:R-:W-:Y:S02]  /*1360*/  UMOV UR10, UR7 ;  /* 0x00000007000a7c82 */ /* 0x000fe40008000000 */
[----:B------:R-:W-:Y:S01]  /*1370*/  HGMMA.64x256x16.F32 R24, gdesc[UR8], RZ, !UPT, gsb0 ;  /* 0x03e00000081879f0 */ /* 0x000fe2000c0008ff */
[----:B------:R-:W-:Y:S02]  /*1380*/  UIADD3 UR8, UR6, 0x2, URZ ;  /* 0x0000000206087890 */ /* 0x000fe4000fffe03f */
[----:B------:R-:W-:Y:S01]  /*1390*/  UIADD3 UR10, UR7, 0x2, URZ ;  /* 0x00000002070a7890 */ /* 0x000fe2000fffe03f */
[----:B------:R-:W-:Y:S01]  /*13a0*/  UMOV UR9, 0x40000040 ;  /* 0x4000004000097882 */ /* 0x000fe20000000000 */
[----:B------:R-:W-:Y:S01]  /*13b0*/  UMOV UR11, 0x40000040 ;  /* 0x40000040000b7882 */ /* 0x000fe20000000000 */
[----:B------:R-:W-:-:S02]  /*13c0*/  WARPGROUP.DEPBAR.LE gsb0, 0x0 ;  /* 0x00008000000079c5 */ /* 0x000fc40000010000 */
[----:B------:R-:W-:-:S15]  /*13d0*/  WARPGROUP.ARRIVE ;  /* 0x00000000000079c5 */ /* 0x000fde0000000000 */
[----:B------:R-:W-:-:S05]  /*13e0*/  NOP ;  /* 0x0000000000007918 */ /* 0x000fca0000000000 */
[----:B------:R-:W-:Y:S01]  /*13f0*/  HGMMA.64x256x16.F32 R24, gdesc[UR8], R24, gsb0 ;  /* 0x03e00000081879f0 */ /* 0x000fe20008000818 */
[----:B------:R-:W-:Y:S02]  /*1400*/  UIADD3 UR8, UR6, 0x4, URZ ;  /* 0x0000000406087890 */ /* 0x000fe4000fffe03f */
[----:B------:R-:W-:Y:S01]  /*1410*/  UIADD3 UR10, UR7, 0x4, URZ ;  /* 0x00000004070a7890 */ /* 0x000fe2000fffe03f */
[----:B------:R-:W-:Y:S01]  /*1420*/  UMOV UR9, 0x40000040 ;  /* 0x4000004000097882 */ /* 0x000fe20000000000 */
[----:B------:R-:W-:Y:S01]  /*1430*/  UMOV UR11, 0x40000040 ;  /* 0x40000040000b7882 */ /* 0x000fe20000000000 */
[----:B------:R-:W-:Y:S02]  /*1440*/  WARPGROUP.DEPBAR.LE gsb0, 0x0 ;  /* 0x00008000000079c5 */ /* 0x000fe40000010000 */
        /* <DEDUP_REMOVED lines=42> */
[----:B------:R-:W-:Y:S03]  /*16f0*/  HGMMA.64x256x16.F32 R24, gdesc[UR8], R24, gsb0 ;  /* 0x03e00000081879f0 */ /* 0x000fe60008000818 */
[----:B------:R-:W-:Y:S02]  /*1700*/  WARPGROUP.DEPBAR.LE gsb0, 0x0 ;  /* 0x00008000000079c5 */ /* 0x000fe40000010000 */
[----:B------:R-:W-:Y:S05]  /*1710*/  @!P1 BRA `(.L_x_18) ;  /* 0x0000000400a49947 */ /* 0x000fea0003800000 */
[----:B------:R-:W-:-:S04]  /*1720*/  UIADD3 UR6, UR39, 0x1, URZ ;  /* 0x0000000127067890 */ /* 0x000fc8000fffe03f */
[----:B------:R-:W-:-:S04]  /*1730*/  UISETP.NE.AND UP0, UPT, UR6, 0x6, UPT ;  /* 0x000000060600788c */ /* 0x000fc8000bf05270 */
[----:B------:R-:W-:Y:S02]  /*1740*/  USEL UR7, URZ, 0x1, UP0 ;  /* 0x000000013f077887 */ /* 0x000fe40008000000 */
[----:B------:R-:W-:Y:S02]  /*1750*/  USEL UR6, UR6, URZ, UP0 ;  /* 0x0000003f06067287 */ /* 0x000fe40008000000 */
[----:B------:R-:W-:-:S06]  /*1760*/  ULOP3.LUT UR7, UR38, UR7, URZ, 0x3c, !UPT ;  /* 0x0000000726077292 */ /* 0x000fcc000f8e3c3f */
[----:B01----:R-:W-:Y:S01]  /*1770*/  IMAD.U32 R5, RZ, RZ, UR7 ;  /* 0x00000007ff057e24 */ /* 0x003fe2000f8e00ff */
[----:B------:R-:W-:-:S06]  /*1780*/  UMOV UR7, UR39 ;  /* 0x0000002700077c82 */ /* 0x000fcc0008000000 */
.L_x_25:
[----:B01----:R-:W-:Y:S05]  /*1790*/  @!P0 BRA `(.L_x_19) ;  /* 0x0000000000048947 */ /* 0x003fea0003800000 */
[----:B------:R-:W-:Y:S01]  /*17a0*/  BPT.TRAP 0x1 ;  /* 0x000000040000795c */ /* 0x000fe20000300000 */
.L_x_19:
[----:B------:R-:W0:Y:S01]  /*17b0*/  S2UR UR9, SR_CgaCtaId ;  /* 0x00000000000979c3 */ /* 0x000e220000008800 */
[----:B------:R-:W-:Y:S01]  /*17c0*/  UMOV UR8, 0x400 ;  /* 0x0000040000087882 */ /* 0x000fe20000000000 */
[----:B------:R-:W-:Y:S01]  /*17d0*/  SHF.L.U32 R3, R5, 0x1f, RZ ;  /* 0x0000001f05037819 */ /* 0x000fe200000006ff */
[----:B0-----:R-:W-:-:S04]  /*17e0*/  ULEA UR8, UR9, UR8, 0x18 ;  /* 0x0000000809087291 */ /* 0x001fc8000f8ec03f */
[----:B------:R-:W-:-:S09]  /*17f0*/  ULEA UR9, UR6, UR8, 0x3 ;  /* 0x0000000806097291 */ /* 0x000fd2000f8e183f */
[----:B------:R0:W1:Y:S01]  /*1800*/  SYNCS.PHASECHK.TRANS64.TRYWAIT P1, [UR9], R3 ;  /* 0x00000003ff0075a7 */ /* 0x0000620008020149 */
[----:B------:R-:W-:Y:S05]  /*1810*/  @!P0 BRA `(.L_x_20) ;  /* 0x0000000000048947 */ /* 0x000fea0003800000 */
[----:B------:R-:W-:Y:S01]  /*1820*/  BPT.TRAP 0x1 ;  /* 0x000000040000795c */ /* 0x000fe20000300000 */
.L_x_20:
[----:B-1----:R-:W-:Y:S05]  /*1830*/  @P1 BRA `(.L_x_21) ;  /* 0x0000000000081947 */ /* 0x002fea0003800000 */
[----:B------:R-:W1:Y:S02]  /*1840*/  SYNCS.PHASECHK.TRANS64.TRYWAIT P1, [UR9], R3 ;  /* 0x00000003ff0075a7 */ /* 0x000e640008020149 */
[----:B-1----:R-:W-:Y:S05]  /*1850*/  @!P1 BRA `(.L_x_22) ;  /* 0x000000a000f09947 */ /* 0x002fea0003800000 */
.L_x_21:
[----:B------:R-:W-:Y:S01]  /*1860*/  ULEA UR9, UR6, UR4, 0xb ;  /* 0x0000000406097291 */ /* 0x000fe2000f8e583f */
[----:B------:R-:W-:Y:S01]  /*1870*/  WARPGROUP.ARRIVE ;  /* 0x00000000000079c5 */ /* 0x000fe20000000000 */
[----:B------:R-:W-:Y:S01]  /*1880*/  ULEA UR10, UR6, UR5, 0xc ;  /* 0x00000005060a7291 */ /* 0x000fe2000f8e603f */
[----:B------:R-:W-:Y:S01]  /*1890*/  UMOV UR13, 0x40000040 ;  /* 0x40000040000d7882 */ /* 0x000fe20000000000 */
[----:B------:R-:W-:-:S03]  /*18a0*/  UMOV UR15, 0x40000040 ;  /* 0x40000040000f7882 */ /* 0x000fc60000000000 */
[----:B------:R-:W-:Y:S02]  /*18b0*/  UMOV UR12, UR9 ;  /* 0x00000009000c7c82 */ /* 0x000fe40008000000 */
[----:B------:R-:W-:Y:S02]  /*18c0*/  UMOV UR14, UR10 ;  /* 0x0000000a000e7c82 */ /* 0x000fe40008000000 */
[----:B------:R-:W-:Y:S01]  /*18d0*/  HGMMA.64x256x16.F32 R24, gdesc[UR12], R24, gsb0 ;  /* 0x03e000000c1879f0 */ /* 0x000fe20008000818 */
        /* <DEDUP_REMOVED lines=58> */
[----:B------:R-:W-:Y:S01]  /*1c80*/  BPT.TRAP 0x1 ;  /* 0x000000040000795c */ /* 0x000fe20000300000 */
.L_x_23:
[----:B------:R-:W-:Y:S01]  /*1c90*/  ULEA UR8, UR7, UR8, 0x3 ;  /* 0x0000000807087291 */ /* 0x000fe2000f8e183f */
[----:B------:R-:W-:-:S03]  /*1ca0*/  ISETP.GT.U32.AND P1, PT, R19, 0x1, PT ;  /* 0x000000011300780c */ /* 0x000fc60003f24070 */
[----:B------:R-:W-:-:S04]  /*1cb0*/  UIADD3 UR8, UR8, 0x30, URZ ;  /* 0x0000003008087890 */ /* 0x000fc8000fffe03f */
[----:B------:R-:W-:-:S09]  /*1cc0*/  UPRMT UR8, URZ, 0x654, UR8 ;  /* 0x000006543f087896 */ /* 0x000fd20008000008 */
[----:B------:R-:W-:Y:S01]  /*1cd0*/  SYNCS.ARRIVE.TRANS64.RED.A1T0 RZ, [UR8], RZ ;  /* 0x000000ffffff79a7 */ /* 0x000fe20008100408 */
[----:B------:R-:W-:Y:S05]  /*1ce0*/  @P1 BRA `(.L_x_24) ;  /* 0x0000000000041947 */ /* 0x000fea0003800000 */
[----:B------:R-:W-:Y:S01]  /*1cf0*/  BPT.TRAP 0x1 ;  /* 0x000000040000795c */ /* 0x000fe20000300000 */
.L_x_24:
[----:B------:R-:W-:Y:S01]  /*1d00*/  UIADD3 UR6, UR6, 0x1, URZ ;  /* 0x0000000106067890 */ /* 0x000fe2000fffe03f */
[C---:B------:R-:W-:Y:S01]  /*1d10*/  ISETP.GT.AND P1, PT, R0.reuse, 0x1, PT ;  /* 0x000000010000780c */ /* 0x040fe20003f24270 */
[----:B------:R-:W-:Y:S01]  /*1d20*/  UIADD3 UR7, UR7, 0x1, URZ ;  /* 0x0000000107077890 */ /* 0x000fe2000fffe03f */
[----:B------:R-:W-:Y:S01]  /*1d30*/  VIADD R0, R0, 0xffffffff ;  /* 0xffffffff00007836 */ /* 0x000fe20000000000 */
[----:B------:R-:W-:Y:S02]  /*1d40*/  UISETP.NE.AND UP0, UPT, UR6, 0x6, UPT ;  /* 0x000000060600788c */ /* 0x000fe4000bf05270 */
[----:B------:R-:W-:Y:S02]  /*1d50*/  UISETP.NE.AND UP1, UPT, UR7, 0x6, UPT ;  /* 0x000000060700788c */ /* 0x000fe4000bf25270 */
[----:B------:R-:W-:Y:S02]  /*1d60*/  USEL UR8, URZ, 0x1, UP0 ;  /* 0x000000013f087887 */ /* 0x000fe40008000000 */
[----:B------:R-:W-:-:S02]  /*1d70*/  USEL UR6, UR6, URZ, UP0 ;  /* 0x0000003f06067287 */ /* 0x000fc40008000000 */
[----:B------:R-:W-:Y:S02]  /*1d80*/  USEL UR7, UR7, URZ, UP1 ;  /* 0x0000003f07077287 */ /* 0x000fe40008800000 */
[----:B------:R-:W-:Y:S01]  /*1d90*/  LOP3.LUT R5, R5, UR8, RZ, 0x3c, !PT ;  /* 0x0000000805057c12 */ /* 0x000fe2000f8e3cff */
[----:B------:R-:W-:Y:S09]  /*1da0*/  @P1 BRA `(.L_x_25) ;  /* 0xfffffff800781947 */ /* 0x000ff2000383ffff */
.L_x_18:
[----:B------:R-:W2:Y:S02]  /*1db0*/  LDC R0, c[0x0][0x28c] ;  /* 0x0000a300ff007b82 */ /* 0x000ea40000000800 */
[----:B--2---:R-:W-:-:S13]  /*1dc0*/  ISETP.GE.AND P1, PT, R0, 0x1, PT ;  /* 0x000000010000780c */ /* 0x004fda0003f26270 */
[----:B------:R-:W-:Y:S05]  /*1dd0*/  @!P1 BRA `(.L_x_26) ;  /* 0x0000000000489947 */ /* 0x000fea0003800000 */
[----:B------:R-:W-:Y:S05]  /*1de0*/  @!P0 BRA `(.L_x_27) ;  /* 0x0000000000048947 */ /* 0x000fea0003800000 */
[----:B------:R-:W-:Y:S01]  /*1df0*/  BPT.TRAP 0x1 ;  /* 0x000000040000795c */ /* 0x000fe20000300000 */
.L_x_27:
[----:B------:R-:W2:Y:S01]  /*1e00*/  S2UR UR7, SR_CgaCtaId ;  /* 0x00000000000779c3 */ /* 0x000ea20000008800 */
[----:B------:R-:W-:Y:S01]  /*1e10*/  UISETP.LT.AND UP0, UPT, UR40, 0x1, UPT ;  /* 0x000000012800788c */ /* 0x000fe2000bf01270 */
[----:B------:R-:W-:-:S03]  /*1e20*/  ISETP.GT.U32.AND P0, PT, R19, 0x1, PT ;  /* 0x000000011300780c */ /* 0x000fc60003f04070 */
[----:B------:R-:W-:-:S04]  /*1e30*/  USEL UR6, UR40, 0x1, UP0 ;  /* 0x0000000128067887 */ /* 0x000fc80008000000 */
[----:B------:R-:W-:-:S04]  /*1e40*/  UIADD3 UR6, UR39, UR40, -UR6 ;  /* 0x0000002827067290 */ /* 0x000fc8000fffe806 */
[----:B------:R-:W-:-:S04]  /*1e50*/  UIMAD.WIDE.U32 UR4, UR6, -0x55555555, URZ ;  /* 0xaaaaaaab060478a5 */ /* 0x000fc8000f8e003f */
[----:B------:R-:W-:-:S03]  /*1e60*/  USHF.R.U32.HI UR4, URZ, 0x2, UR5 ;  /* 0x000000023f047899 */ /* 0x000fc60008011605 */
[----:B------:R-:W-:Y:S01]  /*1e70*/  UMOV UR5, 0x400 ;  /* 0x0000040000057882 */ /* 0x000fe20000000000 */
[----:B------:R-:W-:Y:S02]  /*1e80*/  UIMAD UR6, UR4, -0x6, UR6 ;  /* 0xfffffffa040678a4 */ /* 0x000fe4000f8e0206 */
[----:B--2---:R-:W-:-:S04]  /*1e90*/  ULEA UR5, UR7, UR5, 0x18 ;  /* 0x0000000507057291 */ /* 0x004fc8000f8ec03f */
[----:B------:R-:W-:-:S04]  /*1ea0*/  ULEA UR6, UR6, UR5, 0x3 ;  /* 0x0000000506067291 */ /* 0x000fc8000f8e183f */
[----:B------:R-:W-:-:S04]  /*1eb0*/  UIADD3 UR6, UR6, 0x30, URZ ;  /* 0x0000003006067890 */ /* 0x000fc8000fffe03f */
[----:B------:R-:W-:-:S09]  /*1ec0*/  UPRMT UR6, URZ, 0x654, UR6 ;  /* 0x000006543f067896 */ /* 0x000fd20008000006 */
[----:B------:R-:W-:Y:S01]  /*1ed0*/  SYNCS.ARRIVE.TRANS64.RED.A1T0 RZ, [UR6], RZ ;  /* 0x000000ffffff79a7 */ /* 0x000fe20008100406 */
[----:B------:R-:W-:Y:S05]  /*1ee0*/  @P0 BRA `(.L_x_26) ;  /* 0x0000000000040947 */ /* 0x000fea0003800000 */
[----:B------:R-:W-:Y:S01]  /*1ef0*/  BPT.TRAP 0x1 ;  /* 0x000000040000795c */ /* 0x000fe20000300000 */
.L_x_26:
[----:B------:R-:W2:Y:S01]  /*1f00*/  LDC R7, c[0x0][0x288] ;  /* 0x0000a200ff077b82 */ /* 0x000ea20000000800 */
[----:B01----:R-:W-:Y:S01]  /*1f10*/  SHF.R.U32.HI R3, RZ, 0x2, R18 ;  /* 0x00000002ff037819 */ /* 0x003fe20000011612 */
[----:B------:R-:W-:Y:S01]  /*1f20*/  UIADD3 UR39, UR40, UR39, URZ ;  /* 0x0000002728277290 */ /* 0x000fe2000fffe03f */
[C---:B------:R-:W-:Y:S01]  /*1f30*/  LOP3.LUT R4, R18.reuse, 0x60, RZ, 0xc0, !PT ;  /* 0x0000006012047812 */ /* 0x040fe200078ec0ff */
[----:B------:R-:W-:Y:S01]  /*1f40*/  ULDC UR7, c[0x0][0x284] ;  /* 0x0000a10000077ab9 */ /* 0x000fe20000000800 */
[----:B------:R-:W-:Y:S01]  /*1f50*/  LOP3.LUT R3, R3, 0x7, RZ, 0xc0, !PT ;  /* 0x0000000703037812 */ /* 0x000fe200078ec0ff */
[----:B------:R-:W-:Y:S01]  /*1f60*/  UISETP.GT.U32.AND UP0, UPT, UR39, 0x5, UPT ;  /* 0x000000052700788c */ /* 0x000fe2000bf04070 */
[----:B------:R-:W-:Y:S01]  /*1f70*/  SHF.R.U32.HI R10, RZ, 0x1, R4 ;  /* 0x00000001ff0a7819 */ /* 0x000fe20000011604 */
[----:B------:R-:W-:Y:S01]  /*1f80*/  IMAD.SHL.U32 R4, R18, 0x2, RZ ;  /* 0x0000000212047824 */ /* 0x000fe200078e00ff */
[----:B------:R-:W-:Y:S01]  /*1f90*/  LOP3.LUT R0, R22, 0x1, RZ, 0xc0, !PT ;  /* 0x0000000116007812 */ /* 0x000fe200078ec0ff */
[----:B------:R-:W-:Y:S01]  /*1fa0*/  UISETP.LT.U32.AND UP0, UPT, UR40, 0x6, UP0 ;  /* 0x000000062800788c */ /* 0x000fe20008701070 */
[----:B------:R-:W-:Y:S01]  /*1fb0*/  IADD3 R5, RZ, -R10, -R3 ;  /* 0x8000000aff057210 */ /* 0x000fe20007ffe803 */
[----:B------:R-:W-:Y:S01]  /*1fc0*/  UISETP.GE.U32.AND UP1, UPT, UR40, 0x6, UPT ;  /* 0x000000062800788c */ /* 0x000fe2000bf26070 */
[----:B------:R-:W-:Y:S01]  /*1fd0*/  LOP3.LUT R9, R4, 0x6, RZ, 0xc0, !PT ;  /* 0x0000000604097812 */ /* 0x000fe200078ec0ff */
[C---:B------:R-:W-:Y:S01]  /*1fe0*/  IMAD.SHL.U32 R6, R0.reuse, 0x40, RZ ;  /* 0x0000004000067824 */ /* 0x040fe200078e00ff */
[----:B------:R-:W-:Y:S01]  /*1ff0*/  SHF.R.S32.HI R21, RZ, 0x1f, R23 ;  /* 0x0000001fff157819 */ /* 0x000fe20000011417 */
[----:B------:R-:W-:Y:S01]  /*2000*/  IMAD R11, R0, -0x40, R5 ;  /* 0xffffffc0000b7824 */ /* 0x000fe200078e0205 */
[----:B------:R-:W-:Y:S01]  /*2010*/  LOP3.LUT R0, R18, 0x3, RZ, 0xc0, !PT ;  /* 0x0000000312007812 */ /* 0x000fe200078ec0ff */
[----:B------:R-:W-:Y:S01]  /*2020*/  ULDC.64 UR8, c[0x0][0x5d0] ;  /* 0x0001740000087ab9 */ /* 0x000fe20000000a00 */
[----:B------:R-:W-:Y:S01]  /*2030*/  PRMT R8, R9, 0x6540, R152 ;  /* 0x0000654009087816 */ /* 0x000fe20000000098 */
[----:B------:R-:W-:Y:S01]  /*2040*/  IMAD.SHL.U32 R152, R152, 0x100, RZ ;  /* 0x0000010098987824 */ /* 0x000fe200078e00ff */
[----:B------:R-:W-:Y:S01]  /*2050*/  UIMAD.WIDE.U32 UR4, UR39, -0x55555555, URZ ;  /* 0xaaaaaaab270478a5 */ /* 0x000fe2000f8e003f */
[----:B------:R-:W-:Y:S01]  /*2060*/  IMAD R4, R21, UR8, RZ ;  /* 0x0000000815047c24 */ /* 0x000fe2000f8e02ff */
[----:B------:R-:W-:Y:S01]  /*2070*/  USEL UR6, URZ, 0x1, !UP0 ;  /* 0x000000013f067887 */ /* 0x000fe2000c000000 */
[----:B--2---:R-:W-:Y:S01]  /*2080*/  IMAD R13, R0, -0x2, R7 ;  /* 0xfffffffe000d7824 */ /* 0x004fe200078e0207 */
[----:B------:R-:W-:Y:S01]  /*2090*/  ISETP.GE.AND P0, PT, R152, R7, PT ;  /* 0x000000079800720c */ /* 0x000fe20003f06270 */
[C---:B------:R-:W-:Y:S01]  /*20a0*/  IMAD.SHL.U32 R0, R153.reuse, 0x80, RZ ;  /* 0x0000008099007824 */ /* 0x040fe200078e00ff */
[----:B------:R-:W-:Y:S01]  /*20b0*/  SHF.R.S32.HI R9, RZ, 0x1f, R8 ;  /* 0x0000001fff097819 */ /* 0x000fe20000011408 */
[----:B------:R-:W-:Y:S01]  /*20c0*/  USHF.R.U32.HI UR4, URZ, 0x2, UR5 ;  /* 0x000000023f047899 */ /* 0x000fe20008011605 */
[----:B------:R-:W-:Y:S01]  /*20d0*/  LOP3.LUT R3, R6, 0x40, R3, 0xe2, !PT ;  /* 0x0000004006037812 */ /* 0x000fe200078ee203 */
[----:B------:R-:W-:Y:S01]  /*20e0*/  ULOP3.LUT UR38, UR38, UR6, URZ, 0x3c, !UPT ;  /* 0x0000000626267292 */ /* 0x000fe2000f8e3c3f */
[C---:B------:R-:W-:Y:S01]  /*20f0*/  ISETP.GE.OR P0, PT, R0.reuse, UR7, P0 ;  /* 0x0000000700007c0c */ /* 0x040fe20008706670 */
[----:B------:R-:W-:Y:S01]  /*2100*/  IMAD.WIDE R6, R153, 0x80, RZ ;  /* 0x0000008099067825 */ /* 0x000fe200078e02ff */
[----:B------:R-:W-:Y:S01]  /*2110*/  UIMAD UR39, UR4, -0x6, UR39 ;  /* 0xfffffffa042778a4 */ /* 0x000fe2000f8e0227 */
[----:B------:R-:W-:Y:S01]  /*2120*/  IADD3 R0, -R0, UR7, R11 ;  /* 0x0000000700007c10 */ /* 0x000fe2000fffe10b */
[----:B------:R-:W-:Y:S01]  /*2130*/  @UP1 ULOP3.LUT UR38, UR38, 0x1, UR4, 0x78, !UPT ;  /* 0x0000000126261892 */ /* 0x000fe2000f8e7804 */
[C---:B------:R-:W-:Y:S01]  /*2140*/  IMAD R15, R23.reuse, UR9, R4 ;  /* 0x00000009170f7c24 */ /* 0x040fe2000f8e0204 */
[----:B------:R-:W-:Y:S01]  /*2150*/  LOP3.LUT R167, R6, R3, R10, 0xfe, !PT ;  /* 0x0000000306a77212 */ /* 0x000fe200078efe0a */
[----:B------:R-:W-:-:S04]  /*2160*/  IMAD.WIDE.U32 R4, R23, UR8, R8 ;  /* 0x0000000817047c25 */ /* 0x000fc8000f8e0008 */
[----:B------:R-:W-:Y:S02]  /*2170*/  IMAD.IADD R5, R5, 0x1, R15 ;  /* 0x0000000105057824 */ /* 0x000fe400078e020f */
[----:B------:R-:W-:Y:S02]  /*2180*/  IMAD.IADD R3, R13, 0x1, -R152 ;  /* 0x000000010d037824 */ /* 0x000fe400078e0a98 */
[----:B------:R-:W-:Y:S01]  /*2190*/  IMAD.MOV.U32 R153, RZ, RZ, -0x1 ;  /* 0xffffffffff997424 */ /* 0x000fe200078e00ff */
[----:B------:R-:W-:Y:S06]  /*21a0*/  @P0 BRA `(.L_x_28) ;  /* 0x0000007800dc0947 */ /* 0x000fec0003800000 */
[----:B------:R-:W0:Y:S01]  /*21b0*/  LDC.64 R10, c[0x0][0x5c8] ;  /* 0x00017200ff0a7b82 */ /* 0x000e220000000a00 */
[----:B-----5:R-:W-:Y:S01]  /*21c0*/  FSETP.NEU.AND P0, PT, R155, RZ, PT ;  /* 0x000000ff9b00720b */ /* 0x020fe20003f0d000 */
[----:B------:R-:W-:Y:S01]  /*21d0*/  BSSY B0, `(.L_x_28) ;  /* 0x00007b4000007945 */ /* 0x000fe20003800000 */
[----:B------:R-:W-:-:S04]  /*21e0*/  ISETP.GT.AND P2, PT, R3, RZ, PT ;  /* 0x000000ff0300720c */ /* 0x000fc80003f44270 */
[----:B------:R-:W-:Y:S01]  /*21f0*/  ISETP.GT.AND P1, PT, R0, RZ, P2 ;  /* 0x000000ff0000720c */ /* 0x000fe20001724270 */
[-C--:B0-----:R-:W-:Y:S02]  /*2200*/  IMAD R12, R7, R10.reuse, RZ ;  /* 0x0000000a070c7224 */ /* 0x081fe400078e02ff */
[----:B------:R-:W-:-:S04]  /*2210*/  IMAD.WIDE.U32 R160, R167, R10, R4 ;  /* 0x0000000aa7a07225 */ /* 0x000fc800078e0004 */
[----:B------:R-:W-:-:S04]  /*2220*/  IMAD R5, R167, R11, R12 ;  /* 0x0000000ba7057224 */ /* 0x000fc800078e020c */
[----:B------:R-:W-:Y:S01]  /*2230*/  IMAD.IADD R169, R161, 0x1, R5 ;  /* 0x00000001a1a97824 */ /* 0x000fe200078e0205 */
[----:B------:R-:W-:Y:S06]  /*2240*/  @!P0 BRA `(.L_x_29) ;  /* 0x0000005400988947 */ /* 0x000fec0003800000 */
[----:B------:R-:W0:Y:S01]  /*2250*/  LDC.64 R14, c[0x0][0x5b8] ;  /* 0x00016e00ff0e7b82 */ /* 0x000e220000000a00 */
[----:B------:R-:W-:-:S07]  /*2260*/  ULDC.64 UR4, c[0x0][0x5c0] ;  /* 0x0001700000047ab9 */ /* 0x000fce0000000a00 */
[----:B------:R-:W1:Y:S08]  /*2270*/  LDC.64 R164, c[0x0][0x5b0] ;  /* 0x00016c00ffa47b82 */ /* 0x000e700000000a00 */
[----:B------:R-:W2:Y:S01]  /*2280*/  LDC.64 R12, c[0x0][0x5a8] ;  /* 0x00016a00ff0c7b82 */ /* 0x000ea20000000a00 */
[-C--:B0-----:R-:W-:Y:S02]  /*2290*/  IMAD R4, R21, R14.reuse, RZ ;  /* 0x0000000e15047224 */ /* 0x081fe400078e02ff */
[----:B------:R-:W-:-:S04]  /*22a0*/  IMAD.WIDE.U32 R162, R23, R14, R8 ;  /* 0x0000000e17a27225 */ /* 0x000fc800078e0008 */
[----:B------:R-:W-:Y:S02]  /*22b0*/  IMAD R159, R23, R15, R4 ;  /* 0x0000000f179f7224 */ /* 0x000fe400078e0204 */
[-C--:B-1----:R-:W-:Y:S02]  /*22c0*/  IMAD R6, R7, R164.reuse, RZ ;  /* 0x000000a407067224 */ /* 0x082fe400078e02ff */
[----:B------:R-:W-:Y:S02]  /*22d0*/  IMAD.IADD R21, R163, 0x1, R159 ;  /* 0x00000001a3157824 */ /* 0x000fe400078e029f */
[----:B------:R-:W-:Y:S02]  /*22e0*/  IMAD.MOV.U32 R20, RZ, RZ, R162 ;  /* 0x000000ffff147224 */ /* 0x000fe400078e00a2 */
[C---:B------:R-:W-:Y:S02]  /*22f0*/  IMAD R161, R167.reuse, R165, R6 ;  /* 0x000000a5a7a17224 */ /* 0x040fe400078e0206 */
[----:B------:R-:W-:-:S04]  /*2300*/  IMAD.WIDE.U32 R4, R167, R164, R20 ;  /* 0x000000a4a7047225 */ /* 0x000fc800078e0014 */
[----:B------:R-:W-:Y:S01]  /*2310*/  IMAD.IADD R5, R5, 0x1, R161 ;  /* 0x0000000105057824 */ /* 0x000fe200078e02a1 */
[----:B--2---:R-:W-:-:S04]  /*2320*/  LEA R6, P0, R4, R12, 0x1 ;  /* 0x0000000c04067211 */ /* 0x004fc800078008ff */
[----:B------:R-:W-:-:S05]  /*2330*/  LEA.HI.X R7, R4, R13, R5, 0x1, P0 ;  /* 0x0000000d04077211 */ /* 0x000fca00000f0c05 */
[----:B------:R0:W2:Y:S01]  /*2340*/  @P1 LDG.E.LTC128B.U16 R15, desc[UR36][R6.64] ;  /* 0x00000024060f1981 */ /* 0x0000a2000c1e1520 */
[----:B------:R-:W-:Y:S01]  /*2350*/  IMAD.WIDE.U32 R156, R167, R164, R8 ;  /* 0x000000a4a79c7225 */ /* 0x000fe200078e0008 */
[----:B------:R-:W-:Y:S03]  /*2360*/  BSSY B1, `(.L_x_30) ;  /* 0x0000013000017945 */ /* 0x000fe60003800000 */
[----:B------:R-:W-:Y:S02]  /*2370*/  IMAD.IADD R157, R161, 0x1, R157 ;  /* 0x00000001a19d7824 */ /* 0x000fe400078e029d */
[----:B------:R-:W-:-:S04]  /*2380*/  IMAD.WIDE.U32 R156, R23, R14, R156 ;  /* 0x0000000e179c7225 */ /* 0x000fc800078e009c */
[----:B0-----:R-:W-:Y:S01]  /*2390*/  IMAD.IADD R7, R159, 0x1, R157 ;  /* 0x000000019f077824 */ /* 0x001fe200078e029d */
[----:B------:R-:W-:Y:S02]  /*23a0*/  LEA R6, P4, R156, R12, 0x1 ;  /* 0x0000000c9c067211 */ /* 0x000fe400078808ff */
[----:B------:R-:W-:Y:S02]  /*23b0*/  SHF.L.U64.HI R157, R164, 0x3, R165 ;  /* 0x00000003a49d7819 */ /* 0x000fe400000102a5 */
[----:B------:R-:W-:Y:S01]  /*23c0*/  LEA.HI.X R7, R156, R13, R7, 0x1, P4 ;  /* 0x0000000d9c077211 */ /* 0x000fe200020f0c07 */
[----:B------:R-:W-:Y:S02]  /*23d0*/  IMAD.SHL.U32 R156, R164, 0x8, RZ ;  /* 0x00000008a49c7824 */ /* 0x000fe400078e00ff */
[----:B--2---:R-:W-:-:S05]  /*23e0*/  HADD2.F32 R4, -RZ, R15.H0_H0 ;  /* 0x2000000fff047230 */ /* 0x004fca0000004100 */
[----:B------:R-:W-:Y:S01]  /*23f0*/  FMUL R5, R4, R155 ;  /* 0x0000009b04057220 */ /* 0x000fe20000400000 */
[----:B------:R-:W-:-:S03]  /*2400*/  LEA R4, P0, R160, UR4, 0x1 ;  /* 0x00000004a0047c11 */ /* 0x000fc6000f8008ff */
[----:B------:R-:W-:Y:S01]  /*2410*/  FFMA R24, R24, R154, R5 ;  /* 0x0000009a18187223 */ /* 0x000fe20000000005 */
[----:B------:R-:W-:Y:S02]  /*2420*/  LEA.HI.X R5, R160, UR5, R169, 0x1, P0 ;  /* 0x00000005a0057c11 */ /* 0x000fe400080f0ca9 */
[----:B------:R-:W-:Y:S02]  /*2430*/  ISETP.GT.AND P0, PT, R3, 0x1, PT ;  /* 0x000000010300780c */ /* 0x000fe40003f04270 */
[----:B------:R-:W-:Y:S02]  /*2440*/  F2FP.F16.F32.PACK_AB R24, RZ, R24 ;  /* 0x00000018ff18723e */ /* 0x000fe400000000ff */
[----:B------:R-:W-:-:S03]  /*2450*/  ISETP.GT.AND P3, PT, R0, RZ, P0 ;  /* 0x000000ff0000720c */ /* 0x000fc60000764270 */
[----:B------:R0:W-:Y:S10]  /*2460*/  @P1 STG.E.U16 desc[UR36][R4.64], R24 ;  /* 0x0000001804001986 */ /* 0x0001f4000c101524 */
[----:B------:R-:W-:Y:S05]  /*2470*/  @!P3 BRA `(.L_x_31) ;  /* 0x000000000004b947 */ /* 0x000fea0003800000 */
[----:B------:R1:W5:Y:S02]  /*2480*/  LDG.E.LTC128B.U16 R15, desc[UR36][R6.64+0x2] ;  /* 0x00000224060f7981 */ /* 0x000364000c1e1520 */
.L_x_31:
[----:B------:R-:W-:Y:S05]  /*2490*/  BSYNC B1 ;  /* 0x0000000000017941 */ /* 0x000fea0003800000 */
.L_x_30:
[----:B-----5:R-:W-:Y:S01]  /*24a0*/  HADD2.F32 R20, -RZ, R15.H0_H0 ;  /* 0x2000000fff147230 */ /* 0x020fe20000004100 */
[----:B------:R-:W-:Y:S01]  /*24b0*/  ISETP.GT.AND P2, PT, R0, 0x8, P2 ;  /* 0x000000080000780c */ /* 0x000fe20001744270 */
[----:B------:R-:W-:Y:S01]  /*24c0*/  IMAD.WIDE.U32 R156, R167, R164, R156 ;  /* 0x000000a4a79c7225 */ /* 0x000fe200078e009c */
[----:B------:R-:W-:-:S03]  /*24d0*/  PRMT R152, R15, 0x7610, R152 ;  /* 0x000076100f987816 */ /* 0x000fc60000000098 */
[----:B------:R-:W-:Y:S01]  /*24e0*/  FMUL R20, R20, R155 ;  /* 0x0000009b14147220 */ /* 0x000fe20000400000 */
[----:B------:R-:W-:Y:S01]  /*24f0*/  IMAD.IADD R161, R161, 0x1, R157 ;  /* 0x00000001a1a17824 */ /* 0x000fe200078e029d */
[----:B------:R-:W-:Y:S02]  /*2500*/  IADD3 R162, P1, R162, R156, RZ ;  /* 0x0000009ca2a27210 */ /* 0x000fe40007f3e0ff */
[----:B------:R-:W-:-:S03]  /*2510*/  FFMA R25, R25, R154, R20 ;  /* 0x0000009a19197223 */ /* 0x000fc60000000014 */
[----:B------:R-:W-:Y:S01]  /*2520*/  IMAD.X R21, R161, 0x1, R21, P1 ;  /* 0x00000001a1157824 */ /* 0x000fe200008e0615 */
[C---:B------:R-:W-:Y:S02]  /*2530*/  LEA R20, P1, R162.reuse, R12, 0x1 ;  /* 0x0000000ca2147211 */ /* 0x040fe400078208ff */
[----:B------:R-:W-:Y:S02]  /*2540*/  F2FP.F16.F32.PACK_AB R25, RZ, R25 ;  /* 0x00000019ff19723e */ /* 0x000fe400000000ff */
[----:B------:R-:W-:Y:S02]  /*2550*/  LEA.HI.X R21, R162, R13, R21, 0x1, P1 ;  /* 0x0000000da2157211 */ /* 0x000fe400008f0c15 */
[----:B------:R-:W-:-:S05]  /*2560*/  PRMT R157, R25, 0x7610, R157 ;  /* 0x00007610199d7816 */ /* 0x000fca000000009d */
[----:B------:R2:W-:Y:S04]  /*2570*/  @P3 STG.E.U16 desc[UR36][R4.64+0x2], R157 ;  /* 0x0000029d04003986 */ /* 0x0005e8000c101524 */
[----:B------:R-:W0:Y:S01]  /*2580*/  @P2 LDG.E.LTC128B.U16 R152, desc[UR36][R20.64] ;  /* 0x0000002414982981 */ /* 0x000e22000c1e1520 */
[----:B------:R-:W-:Y:S01]  /*2590*/  IADD3 R8, P1, R8, R156, RZ ;  /* 0x0000009c08087210 */ /* 0x000fe20007f3e0ff */
[----:B------:R-:W-:Y:S01]  /*25a0*/  BSSY B1, `(.L_x_32) ;  /* 0x0000011000017945 */ /* 0x000fe20003800000 */
[----:B------:R-:W-:Y:S02]  /*25b0*/  SHF.L.U64.HI R11, R10, 0x4, R11 ;  /* 0x000000040a0b7819 */ /* 0x000fe4000001020b */
[----:B------:R-:W-:Y:S01]  /*25c0*/  ISETP.GT.AND P0, PT, R0, 0x8, P0 ;  /* 0x000000080000780c */ /* 0x000fe20000704270 */
[----:B------:R-:W-:Y:S01]  /*25d0*/  IMAD.X R9, R9, 0x1, R161, P1 ;  /* 0x0000000109097824 */ /* 0x000fe200008e06a1 */
[----:B------:R-:W-:Y:S01]  /*25e0*/  LEA R10, P1, R10, R4, 0x4 ;  /* 0x000000040a0a7211 */ /* 0x000fe200078220ff */
[----:B------:R-:W-:-:S04]  /*25f0*/  IMAD.WIDE.U32 R14, R23, R14, R8 ;  /* 0x0000000e170e7225 */ /* 0x000fc800078e0008 */
[----:B------:R-:W-:Y:S01]  /*2600*/  IMAD.X R11, R11, 0x1, R5, P1 ;  /* 0x000000010b0b7824 */ /* 0x000fe200008e0605 */
[----:B------:R-:W-:Y:S01]  /*2610*/  LEA R8, P3, R14, R12, 0x1 ;  /* 0x0000000c0e087211 */ /* 0x000fe200078608ff */
[----:B------:R-:W-:-:S05]  /*2620*/  IMAD.IADD R9, R159, 0x1, R15 ;  /* 0x000000019f097824 */ /* 0x000fca00078e020f */
[----:B------:R-:W-:Y:S01]  /*2630*/  LEA.HI.X R9, R14, R13, R9, 0x1, P3 ;  /* 0x0000000d0e097211 */ /* 0x000fe200018f0c09 */
[----:B0-----:R-:W-:-:S05]  /*2640*/  HADD2.F32 R24, -RZ, R152.H0_H0 ;  /* 0x20000098ff187230 */ /* 0x001fca0000004100 */
[----:B------:R-:W-:-:S04]  /*2650*/  FMUL R25, R24, R155 ;  /* 0x0000009b18197220 */ /* 0x000fc80000400000 */
[----:B------:R-:W-:-:S05]  /*2660*/  FFMA R25, R26, R154, R25 ;  /* 0x0000009a1a197223 */ /* 0x000fca0000000019 */
[----:B------:R-:W-:-:S05]  /*2670*/  F2FP.F16.F32.PACK_AB R25, RZ, R25 ;  /* 0x00000019ff19723e */ /* 0x000fca00000000ff */
[----:B------:R2:W-:Y:S01]  /*2680*/  @P2 STG.E.U16 desc[UR36][R10.64], R25 ;  /* 0x000000190a002986 */ /* 0x0005e2000c101524 */
[----:B------:R-:W-:Y:S05]  /*2690*/  @!P0 BRA `(.L_x_33) ;  /* 0x0000000000048947 */ /* 0x000fea0003800000 */
[----:B------:R0:W5:Y:S02]  /*26a0*/  LDG.E.LTC128B.U16 R152, desc[UR36][R8.64+0x2] ;  /* 0x0000022408987981 */ /* 0x000164000c1e1520 */
.L_x_33:
[----:B------:R-:W-:Y:S05]  /*26b0*/  BSYNC B1 ;  /* 0x0000000000017941 */ /* 0x000fea0003800000 */
.L_x_32:
[----:B-----5:R-:W-:Y:S01]  /*26c0*/  HADD2.F32 R12, -RZ, R152.H0_H0 ;  /* 0x20000098ff0c7230 */ /* 0x020fe20000004100 */
[----:B------:R-:W-:Y:S01]  /*26d0*/  ISETP.GT.AND P1, PT, R3, 0x8, PT ;  /* 0x000000080300780c */ /* 0x000fe20003f24270 */
[----:B------:R-:W-:Y:S03]  /*26e0*/  BSSY B1, `(.L_x_34) ;  /* 0x0000008000017945 */ /* 0x000fe60003800000 */
[----:B------:R-:W-:Y:S01]  /*26f0*/  FMUL R12, R12, R155 ;  /* 0x0000009b0c0c7220 */ /* 0x000fe20000400000 */
[----:B------:R-:W-:-:S03]  /*2700*/  ISETP.GT.AND P2, PT, R0, RZ, P1 ;  /* 0x000000ff0000720c */ /* 0x000fc60000f44270 */
[----:B------:R-:W-:-:S05]  /*2710*/  FFMA R12, R27, R154, R12 ;  /* 0x0000009a1b0c7223 */ /* 0x000fca000000000c */
[----:B------:R-:W-:-:S05]  /*2720*/  F2FP.F16.F32.PACK_AB R12, RZ, R12 ;  /* 0x0000000cff0c723e */ /* 0x000fca00000000ff */
[----:B------:R3:W-:Y:S01]  /*2730*/  @P0 STG.E.U16 desc[UR36][R10.64+0x2], R12 ;  /* 0x0000020c0a000986 */ /* 0x0007e2000c101524 */
[----:B------:R-:W-:Y:S05]  /*2740*/  @!P2 BRA `(.L_x_35) ;  /* 0x000000000004a947 */ /* 0x000fea0003800000 */
[----:B------:R4:W5:Y:S02]  /*2750*/  LDG.E.LTC128B.U16 R152, desc[UR36][R6.64+0x10] ;  /* 0x0000102406987981 */ /* 0x000964000c1e1520 */
.L_x_35:
[----:B------:R-:W-:Y:S05]  /*2760*/  BSYNC B1 ;  /* 0x0000000000017941 */ /* 0x000fea0003800000 */
.L_x_34:
[----:B---3-5:R-:W-:Y:S01]  /*2770*/  HADD2.F32 R12, -RZ, R152.H0_H0 ;  /* 0x20000098ff0c7230 */ /* 0x028fe20000004100 */
        /* <DEDUP_REMOVED lines=9> */
.L_x_37:
[----:B------:R-:W-:Y:S05]  /*2810*/  BSYNC B1 ;  /* 0x0000000000017941 */ /* 0x000fea0003800000 */
.L_x_36:
[----:B-----5:R-:W-:Y:S01]  /*2820*/  HADD2.F32 R12, -RZ, R152.H0_H0 ;  /* 0x20000098ff0c7230 */ /* 0x020fe20000004100 */
[----:B------:R-:W-:Y:S01]  /*2830*/  ISETP.GT.AND P1, PT, R0, 0x8, P1 ;  /* 0x000000080000780c */ /* 0x000fe20000f24270 */
[----:B------:R-:W-:Y:S03]  /*2840*/  BSSY B1, `(.L_x_38) ;  /* 0x0000007000017945 */ /* 0x000fe60003800000 */
[----:B------:R-:W-:-:S04]  /*2850*/  FMUL R12, R12, R155 ;  /* 0x0000009b0c0c7220 */ /* 0x000fc80000400000 */
[----:B------:R-:W-:-:S05]  /*2860*/  FFMA R12, R29, R154, R12 ;  /* 0x0000009a1d0c7223 */ /* 0x000fca000000000c */
[----:B------:R-:W-:-:S05]  /*2870*/  F2FP.F16.F32.PACK_AB R12, RZ, R12 ;  /* 0x0000000cff0c723e */ /* 0x000fca00000000ff */
[----:B------:R0:W-:Y:S01]  /*2880*/  @P3 STG.E.U16 desc[UR36][R4.64+0x12], R12 ;  /* 0x0000120c04003986 */ /* 0x0001e2000c101524 */
[----:B------:R-:W-:Y:S05]  /*2890*/  @!P1 BRA `(.L_x_39) ;  /* 0x0000000000049947 */ /* 0x000fea0003800000 */
[----:B------:R0:W5:Y:S02]  /*28a0*/  LDG.E.LTC128B.U16 R152, desc[UR36][R8.64+0x10] ;  /* 0x0000102408987981 */ /* 0x000164000c1e1520 */
.L_x_39:
[----:B------:R-:W-:Y:S05]  /*28b0*/  BSYNC B1 ;  /* 0x0000000000017941 */ /* 0x000fea0003800000 */
.L_x_38:
[----:B0----5:R-:W-:Y:S01]  /*28c0*/  HADD2.F32 R12, -RZ, R152.H0_H0 ;  /* 0x20000098ff0c7230 */ /* 0x021fe20000004100 */
[----:B------:R-:W-:Y:S01]  /*28d0*/  ISETP.GT.AND P0, PT, R0, 0x8, P0 ;  /* 0x000000080000780c */ /* 0x000fe20000704270 */
[----:B------:R-:W-:Y:S03]  /*28e0*/  BSSY B1, `(.L_x_40) ;  /* 0x0000007000017945 */ /* 0x000fe60003800000 */
[----:B---3--:R-:W-:-:S04]  /*28f0*/  FMUL R13, R12, R155 ;  /* 0x0000009b0c0d7220 */ /* 0x008fc80000400000 */
[----:B------:R-:W-:-:S05]  /*2900*/  FFMA R13, R30, R154, R13 ;  /* 0x0000009a1e0d7223 */ /* 0x000fca000000000d */
[----:B------:R-:W-:-:S05]  /*2910*/  F2FP.F16.F32.PACK_AB R13, RZ, R13 ;  /* 0x0000000dff0d723e */ /* 0x000fca00000000ff */
[----:B------:R0:W-:Y:S01]  /*2920*/  @P1 STG.E.U16 desc[UR36][R10.64+0x10], R13 ;  /* 0x0000100d0a001986 */ /* 0x0001e2000c101524 */
[----:B------:R-:W-:Y:S05]  /*2930*/  @!P0 BRA `(.L_x_41) ;  /* 0x0000000000048947 */ /* 0x000fea0003800000 */
[----:B------:R3:W5:Y:S02]  /*2940*/  LDG.E.LTC128B.U16 R152, desc[UR36][R8.64+0x12] ;  /* 0x0000122408987981 */ /* 0x000764000c1e1520 */
.L_x_41:
[----:B------:R-:W-:Y:S05]  /*2950*/  BSYNC B1 ;  /* 0x0000000000017941 */ /* 0x000fea0003800000 */
.L_x_40:
        /* <DEDUP_REMOVED lines=10> */
.L_x_43:
[----:B------:R-:W-:Y:S05]  /*2a00*/  BSYNC B1 ;  /* 0x0000000000017941 */ /* 0x000fea0003800000 */
.L_x_42:
[----:B0----5:R-:W-:Y:S01]  /*2a10*/  HADD2.F32 R12, -RZ, R152.H0_H0 ;  /* 0x20000098ff0c7230 */ /* 0x021fe20000004100 */
        /* <DEDUP_REMOVED lines=9> */
.L_x_45:
[----:B------:R-:W-:Y:S05]  /*2ab0*/  BSYNC B1 ;  /* 0x0000000000017941 */ /* 0x000fea0003800000 */
.L_x_44:
        /* <DEDUP_REMOVED lines=9> */
.L_x_47:
[----:B------:R-:W-:Y:S05]  /*2b50*/  BSYNC B1 ;  /* 0x0000000000017941 */ /* 0x000fea0003800000 */
.L_x_46:
[----:B0----5:R-:W-:Y:S01]  /*2b60*/  HADD2.F32 R12, -RZ, R152.H0_H0 ;  /* 0x20000098ff0c7230 */ /* 0x021fe20000004100 */
        /* <DEDUP_REMOVED lines=8> */
.L_x_49:
[----:B------:R-:W-:Y:S05]  /*2bf0*/  BSYNC B1 ;  /* 0x0000000000017941 */ /* 0x000fea0003800000 */
.L_x_48:
        /* <DEDUP_REMOVED lines=10> */
.L_x_51:
[----:B------:R-:W-:Y:S05]  /*2ca0*/  BSYNC B1 ;  /* 0x0000000000017941 */ /* 0x000fea0003800000 */
.L_x_50:
        /* <DEDUP_REMOVED lines=10> */
.L_x_53:
[----:B------:R-:W-:Y:S05]  /*2d50*/  BSYNC B1 ;  /* 0x0000000000017941 */ /* 0x000fea0003800000 */
.L_x_52:
        /* <DEDUP_REMOVED lines=9> */
.L_x_55:
[----:B------:R-:W-:Y:S05]  /*2df0*/  BSYNC B1 ;  /* 0x0000000000017941 */ /* 0x000fea0003800000 */
.L_x_54:
        /* <DEDUP_REMOVED lines=9> */
.L_x_57:
[----:B------:R-:W-:Y:S05]  /*2e90*/  BSYNC B1 ;  /* 0x0000000000017941 */ /* 0x000fea0003800000 */
.L_x_56:
        /* <DEDUP_REMOVED lines=10> */
.L_x_59:
[----:B------:R-:W-:Y:S05]  /*2f40*/  BSYNC B1 ;  /* 0x0000000000017941 */ /* 0x000fea0003800000 */
.L_x_58:
        /* <DEDUP_REMOVED lines=10> */
.L_x_61:
[----:B------:R-:W-:Y:S05]  /*2ff0*/  BSYNC B1 ;  /* 0x0000000000017941 */ /* 0x000fea0003800000 */
.L_x_60:
        /* <DEDUP_REMOVED lines=9> */
.L_x_63:
[----:B------:R-:W-:Y:S05]  /*3090*/  BSYNC B1 ;  /* 0x0000000000017941 */ /* 0x000fea0003800000 */
.L_x_62:
        /* <DEDUP_REMOVED lines=9> */
.L_x_65:
[----:B------:R-:W-:Y:S05]  /*3130*/  BSYNC B1 ;  /* 0x0000000000017941 */ /* 0x000fea0003800000 */
.L_x_64:
        /* <DEDUP_REMOVED lines=10> */
.L_x_67:
[----:B------:R-:W-:Y:S05]  /*31e0*/  BSYNC B1 ;  /* 0x0000000000017941 */ /* 0x000fea0003800000 */
.L_x_66:
        /* <DEDUP_REMOVED lines=10> */
.L_x_69:
[----:B------:R-:W-:Y:S05]  /*3290*/  BSYNC B1 ;  /* 0x0000000000017941 */ /* 0x000fea0003800000 */
.L_x_68:
        /* <DEDUP_REMOVED lines=9> */
.L_x_71:
[----:B------:R-:W-:Y:S05]  /*3330*/  BSYNC B1 ;  /* 0x0000000000017941 */ /* 0x000fea0003800000 */
.L_x_70:
        /* <DEDUP_REMOVED lines=9> */
.L_x_73:
[----:B------:R-:W-:Y:S05]  /*33d0*/  BSYNC B1 ;  /* 0x0000000000017941 */ /* 0x000fea0003800000 */
.L_x_72:
        /* <DEDUP_REMOVED lines=10> */
.L_x_75:
[----:B------:R-:W-:Y:S05]  /*3480*/  BSYNC B1 ;  /* 0x0000000000017941 */ /* 0x000fea0003800000 */
.L_x_74:
        /* <DEDUP_REMOVED lines=10> */
.L_x_77:
[----:B------:R-:W-:Y:S05]  /*3530*/  BSYNC B1 ;  /* 0x0000000000017941 */ /* 0x000fea0003800000 */
.L_x_76:
        /* <DEDUP_REMOVED lines=9> */
.L_x_79:
[----:B------:R-:W-:Y:S05]  /*35d0*/  BSYNC B1 ;  /* 0x0000000000017941 */ /* 0x000fea0003800000 */
.L_x_78:
        /* <DEDUP_REMOVED lines=9> */
.L_x_81:
[----:B------:R-:W-:Y:S05]  /*3670*/  BSYNC B1 ;  /* 0x0000000000017941 */ /* 0x000fea0003800000 */
.L_x_80:
        /* <DEDUP_REMOVED lines=10> */
.L_x_83:
[----:B------:R-:W-:Y:S05]  /*3720*/  BSYNC B1 ;  /* 0x0000000000017941 */ /* 0x000fea0003800000 */
.L_x_82:
        /* <DEDUP_REMOVED lines=10> */
.L_x_85:
[----:B------:R-:W-:Y:S05]  /*37d0*/  BSYNC B1 ;  /* 0x0000000000017941 */ /* 0x000fea0003800000 */
.L_x_84:
        /* <DEDUP_REMOVED lines=9> */
.L_x_87:
[----:B------:R-:W-:Y:S05]  /*3870*/  BSYNC B1 ;  /* 0x0000000000017941 */ /* 0x000fea0003800000 */
.L_x_86:
        /* <DEDUP_REMOVED lines=9> */
.L_x_89:
[----:B------:R-:W-:Y:S05]  /*3910*/  BSYNC B1 ;  /* 0x0000000000017941 */ /* 0x000fea0003800000 */
.L_x_88:
        /* <DEDUP_REMOVED lines=10> */
.L_x_91:
[----:B------:R-:W-:Y:S05]  /*39c0*/  BSYNC B1 ;  /* 0x0000000000017941 */ /* 0x000fea0003800000 */
.L_x_90:
        /* <DEDUP_REMOVED lines=10> */
.L_x_93:
[----:B------:R-:W-:Y:S05]  /*3a70*/  BSYNC B1 ;  /* 0x0000000000017941 */ /* 0x000fea0003800000 */
.L_x_92:
        /* <DEDUP_REMOVED lines=9> */
.L_x_95:
[----:B------:R-:W-:Y:S05]  /*3b10*/  BSYNC B1 ;  /* 0x0000000000017941 */ /* 0x000fea0003800000 */
.L_x_94:
        /* <DEDUP_REMOVED lines=9> */
.L_x_97:
[----:B------:R-:W-:Y:S05]  /*3bb0*/  BSYNC B1 ;  /* 0x0000000000017941 */ /* 0x000fea0003800000 */
.L_x_96:
        /* <DEDUP_REMOVED lines=10> */
.L_x_99:
[----:B------:R-:W-:Y:S05]  /*3c60*/  BSYNC B1 ;  /* 0x0000000000017941 */ /* 0x000fea0003800000 */
.L_x_98:
        /* <DEDUP_REMOVED lines=10> */
.L_x_101:
[----:B------:R-:W-:Y:S05]  /*3d10*/  BSYNC B1 ;  /* 0x0000000000017941 */ /* 0x000fea0003800000 */
.L_x_100:
        /* <DEDUP_REMOVED lines=9> */
.L_x_103:
[----:B------:R-:W-:Y:S05]  /*3db0*/  BSYNC B1 ;  /* 0x0000000000017941 */ /* 0x000fea0003800000 */
.L_x_102:
        /* <DEDUP_REMOVED lines=9> */
.L_x_105:
[----:B------:R-:W-:Y:S05]  /*3e50*/  BSYNC B1 ;  /* 0x0000000000017941 */ /* 0x000fea0003800000 */
.L_x_104:
        /* <DEDUP_REMOVED lines=10> */
.L_x_107:
[----:B------:R-:W-:Y:S05]  /*3f00*/  BSYNC B1 ;  /* 0x0000000000017941 */ /* 0x000fea0003800000 */
.L_x_106:
        /* <DEDUP_REMOVED lines=10> */
.L_x_109:
[----:B------:R-:W-:Y:S05]  /*3fb0*/  BSYNC B1 ;  /* 0x0000000000017941 */ /* 0x000fea0003800000 */
.L_x_108:
        /* <DEDUP_REMOVED lines=9> */
.L_x_111:
[----:B------:R-:W-:Y:S05]  /*4050*/  BSYNC B1 ;  /* 0x0000000000017941 */ /* 0x000fea0003800000 */
.L_x_110:
        /* <DEDUP_REMOVED lines=9> */
.L_x_113:
[----:B------:R-:W-:Y:S05]  /*40f0*/  BSYNC B1 ;  /* 0x0000000000017941 */ /* 0x000fea0003800000 */
.L_x_112:
        /* <DEDUP_REMOVED lines=10> */
.L_x_115:
[----:B------:R-:W-:Y:S05]  /*41a0*/  BSYNC B1 ;  /* 0x0000000000017941 */ /* 0x000fea0003800000 */
.L_x_114:
        /* <DEDUP_REMOVED lines=10> */
.L_x_117:
[----:B------:R-:W-:Y:S05]  /*4250*/  BSYNC B1 ;  /* 0x0000000000017941 */ /* 0x000fea0003800000 */
.L_x_116:
        /* <DEDUP_REMOVED lines=9> */
.L_x_119:
[----:B------:R-:W-:Y:S05]  /*42f0*/  BSYNC B1 ;  /* 0x0000000000017941 */ /* 0x000fea0003800000 */
.L_x_118:
        /* <DEDUP_REMOVED lines=9> */
.L_x_121:
[----:B------:R-:W-:Y:S05]  /*4390*/  BSYNC B1 ;  /* 0x0000000000017941 */ /* 0x000fea0003800000 */
.L_x_120:
        /* <DEDUP_REMOVED lines=10> */
.L_x_123:
[----:B------:R-:W-:Y:S05]  /*4440*/  BSYNC B1 ;  /* 0x0000000000017941 */ /* 0x000fea0003800000 */
.L_x_122:
        /* <DEDUP_REMOVED lines=10> */
.L_x_125:
[----:B------:R-:W-:Y:S05]  /*44f0*/  BSYNC B1 ;  /* 0x0000000000017941 */ /* 0x000fea0003800000 */
.L_x_124:
        /* <DEDUP_REMOVED lines=9> */
.L_x_127:
[----:B------:R-:W-:Y:S05]  /*4590*/  BSYNC B1 ;  /* 0x0000000000017941 */ /* 0x000fea0003800000 */
.L_x_126:
        /* <DEDUP_REMOVED lines=9> */
.L_x_129:
[----:B------:R-:W-:Y:S05]  /*4630*/  BSYNC B1 ;  /* 0x0000000000017941 */ /* 0x000fea0003800000 */
.L_x_128:
        /* <DEDUP_REMOVED lines=10> */
.L_x_131:
[----:B------:R-:W-:Y:S05]  /*46e0*/  BSYNC B1 ;  /* 0x0000000000017941 */ /* 0x000fea0003800000 */
.L_x_130:
        /* <DEDUP_REMOVED lines=10> */
.L_x_133:
[----:B------:R-:W-:Y:S05]  /*4790*/  BSYNC B1 ;  /* 0x0000000000017941 */ /* 0x000fea0003800000 */
.L_x_132:
        /* <DEDUP_REMOVED lines=9> */
.L_x_135:
[----:B------:R-:W-:Y:S05]  /*4830*/  BSYNC B1 ;  /* 0x0000000000017941 */ /* 0x000fea0003800000 */
.L_x_134:
        /* <DEDUP_REMOVED lines=9> */
.L_x_137:
[----:B------:R-:W-:Y:S05]  /*48d0*/  BSYNC B1 ;  /* 0x0000000000017941 */ /* 0x000fea0003800000 */
.L_x_136:
        /* <DEDUP_REMOVED lines=10> */
.L_x_139:
[----:B------:R-:W-:Y:S05]  /*4980*/  BSYNC B1 ;  /* 0x0000000000017941 */ /* 0x000fea0003800000 */
.L_x_138:
        /* <DEDUP_REMOVED lines=10> */
.L_x_141:
[----:B------:R-:W-:Y:S05]  /*4a30*/  BSYNC B1 ;  /* 0x0000000000017941 */ /* 0x000fea0003800000 */
.L_x_140:
        /* <DEDUP_REMOVED lines=9> */
.L_x_143:
[----:B------:R-:W-:Y:S05]  /*4ad0*/  BSYNC B1 ;  /* 0x0000000000017941 */ /* 0x000fea0003800000 */
.L_x_142:
        /* <DEDUP_REMOVED lines=9> */
.L_x_145:
[----:B------:R-:W-:Y:S05]  /*4b70*/  BSYNC B1 ;  /* 0x0000000000017941 */ /* 0x000fea0003800000 */
.L_x_144:
        /* <DEDUP_REMOVED lines=10> */
.L_x_147:
[----:B------:R-:W-:Y:S05]  /*4c20*/  BSYNC B1 ;  /* 0x0000000000017941 */ /* 0x000fea0003800000 */
.L_x_146:
        /* <DEDUP_REMOVED lines=10> */
.L_x_149:
[----:B------:R-:W-:Y:S05]  /*4cd0*/  BSYNC B1 ;  /* 0x0000000000017941 */ /* 0x000fea0003800000 */
.L_x_148:
        /* <DEDUP_REMOVED lines=9> */
.L_x_151:
[----:B------:R-:W-:Y:S05]  /*4d70*/  BSYNC B1 ;  /* 0x0000000000017941 */ /* 0x000fea0003800000 */
.L_x_150:
        /* <DEDUP_REMOVED lines=9> */
.L_x_153:
[----:B------:R-:W-:Y:S05]  /*4e10*/  BSYNC B1 ;  /* 0x0000000000017941 */ /* 0x000fea0003800000 */
.L_x_152:
        /* <DEDUP_REMOVED lines=10> */
.L_x_155:
[----:B------:R-:W-:Y:S05]  /*4ec0*/  BSYNC B1 ;  /* 0x0000000000017941 */ /* 0x000fea0003800000 */
.L_x_154:
        /* <DEDUP_REMOVED lines=10> */
.L_x_157:
[----:B------:R-:W-:Y:S05]  /*4f70*/  BSYNC B1 ;  /* 0x0000000000017941 */ /* 0x000fea0003800000 */
.L_x_156:
        /* <DEDUP_REMOVED lines=9> */
.L_x_159:
[----:B------:R-:W-:Y:S05]  /*5010*/  BSYNC B1 ;  /* 0x0000000000017941 */ /* 0x000fea0003800000 */
.L_x_158:
        /* <DEDUP_REMOVED lines=9> */
.L_x_161:
[----:B------:R-:W-:Y:S05]  /*50b0*/  BSYNC B1 ;  /* 0x0000000000017941 */ /* 0x000fea0003800000 */
.L_x_160:
        /* <DEDUP_REMOVED lines=10> */
.L_x_163:
[----:B------:R-:W-:Y:S05]  /*5160*/  BSYNC B1 ;  /* 0x0000000000017941 */ /* 0x000fea0003800000 */
.L_x_162:
        /* <DEDUP_REMOVED lines=10> */
.L_x_165:
[----:B------:R-:W-:Y:S05]  /*5210*/  BSYNC B1 ;  /* 0x0000000000017941 */ /* 0x000fea0003800000 */
.L_x_164:
        /* <DEDUP_REMOVED lines=9> */
.L_x_167:
[----:B------:R-:W-:Y:S05]  /*52b0*/  BSYNC B1 ;  /* 0x0000000000017941 */ /* 0x000fea0003800000 */
.L_x_166:
        /* <DEDUP_REMOVED lines=9> */
.L_x_169:
[----:B------:R-:W-:Y:S05]  /*5350*/  BSYNC B1 ;  /* 0x0000000000017941 */ /* 0x000fea0003800000 */
.L_x_168:
        /* <DEDUP_REMOVED lines=10> */
.L_x_171:
[----:B------:R-:W-:Y:S05]  /*5400*/  BSYNC B1 ;  /* 0x0000000000017941 */ /* 0x000fea0003800000 */
.L_x_170:
        /* <DEDUP_REMOVED lines=10> */
.L_x_173:
[----:B------:R-:W-:Y:S05]  /*54b0*/  BSYNC B1 ;  /* 0x0000000000017941 */ /* 0x000fea0003800000 */
.L_x_172:
        /* <DEDUP_REMOVED lines=9> */
.L_x_175:
[----:B------:R-:W-:Y:S05]  /*5550*/  BSYNC B1 ;  /* 0x0000000000017941 */ /* 0x000fea0003800000 */
.L_x_174:
        /* <DEDUP_REMOVED lines=9> */
.L_x_177:
[----:B------:R-:W-:Y:S05]  /*55f0*/  BSYNC B1 ;  /* 0x0000000000017941 */ /* 0x000fea0003800000 */
.L_x_176:
        /* <DEDUP_REMOVED lines=10> */
.L_x_179:
[----:B------:R-:W-:Y:S05]  /*56a0*/  BSYNC B1 ;  /* 0x0000000000017941 */ /* 0x000fea0003800000 */
.L_x_178:
        /* <DEDUP_REMOVED lines=10> */
.L_x_181:
[----:B------:R-:W-:Y:S05]  /*5750*/  BSYNC B1 ;  /* 0x0000000000017941 */ /* 0x000fea0003800000 */
.L_x_180:
        /* <DEDUP_REMOVED lines=9> */
.L_x_183:
[----:B------:R-:W-:Y:S05]  /*57f0*/  BSYNC B1 ;  /* 0x0000000000017941 */ /* 0x000fea0003800000 */
.L_x_182:
        /* <DEDUP_REMOVED lines=9> */
.L_x_185:
[----:B------:R-:W-:Y:S05]  /*5890*/  BSYNC B1 ;  /* 0x0000000000017941 */ /* 0x000fea0003800000 */
.L_x_184:
        /* <DEDUP_REMOVED lines=10> */
.L_x_187:
[----:B------:R-:W-:Y:S05]  /*5940*/  BSYNC B1 ;  /* 0x0000000000017941 */ /* 0x000fea0003800000 */
.L_x_186:
        /* <DEDUP_REMOVED lines=10> */
.L_x_189:
[----:B------:R-:W-:Y:S05]  /*59f0*/  BSYNC B1 ;  /* 0x0000000000017941 */ /* 0x000fea0003800000 */
.L_x_188:
        /* <DEDUP_REMOVED lines=9> */
.L_x_191:
[----:B------:R-:W-:Y:S05]  /*5a90*/  BSYNC B1 ;  /* 0x0000000000017941 */ /* 0x000fea0003800000 */
.L_x_190:
        /* <DEDUP_REMOVED lines=9> */
.L_x_193:
[----:B------:R-:W-:Y:S05]  /*5b30*/  BSYNC B1 ;  /* 0x0000000000017941 */ /* 0x000fea0003800000 */
.L_x_192:
        /* <DEDUP_REMOVED lines=10> */
.L_x_195:
[----:B------:R-:W-:Y:S05]  /*5be0*/  BSYNC B1 ;  /* 0x0000000000017941 */ /* 0x000fea0003800000 */
.L_x_194:
        /* <DEDUP_REMOVED lines=10> */
.L_x_197:
[----:B------:R-:W-:Y:S05]  /*5c90*/  BSYNC B1 ;  /* 0x0000000000017941 */ /* 0x000fea0003800000 */
.L_x_196:
        /* <DEDUP_REMOVED lines=9> */
.L_x_199:
[----:B------:R-:W-:Y:S05]  /*5d30*/  BSYNC B1 ;  /* 0x0000000000017941 */ /* 0x000fea0003800000 */
.L_x_198:
        /* <DEDUP_REMOVED lines=9> */
.L_x_201:
[----:B------:R-:W-:Y:S05]  /*5dd0*/  BSYNC B1 ;  /* 0x0000000000017941 */ /* 0x000fea0003800000 */
.L_x_200:
        /* <DEDUP_REMOVED lines=10> */
.L_x_203:
[----:B------:R-:W-:Y:S05]  /*5e80*/  BSYNC B1 ;  /* 0x0000000000017941 */ /* 0x000fea0003800000 */
.L_x_202:
        /* <DEDUP_REMOVED lines=10> */
.L_x_205:
[----:B------:R-:W-:Y:S05]  /*5f30*/  BSYNC B1 ;  /* 0x0000000000017941 */ /* 0x000fea0003800000 */
.L_x_204:
        /* <DEDUP_REMOVED lines=9> */
.L_x_207:
[----:B------:R-:W-:Y:S05]  /*5fd0*/  BSYNC B1 ;  /* 0x0000000000017941 */ /* 0x000fea0003800000 */
.L_x_206:
        /* <DEDUP_REMOVED lines=9> */
.L_x_209:
[----:B------:R-:W-:Y:S05]  /*6070*/  BSYNC B1 ;  /* 0x0000000000017941 */ /* 0x000fea0003800000 */
.L_x_208:
        /* <DEDUP_REMOVED lines=10> */
.L_x_211:
[----:B------:R-:W-:Y:S05]  /*6120*/  BSYNC B1 ;  /* 0x0000000000017941 */ /* 0x000fea0003800000 */
.L_x_210:
        /* <DEDUP_REMOVED lines=10> */
.L_x_213:
[----:B------:R-:W-:Y:S05]  /*61d0*/  BSYNC B1 ;  /* 0x0000000000017941 */ /* 0x000fea0003800000 */
.L_x_212:
        /* <DEDUP_REMOVED lines=9> */
.L_x_215:
[----:B------:R-:W-:Y:S05]  /*6270*/  BSYNC B1 ;  /* 0x0000000000017941 */ /* 0x000fea0003800000 */
.L_x_214:
        /* <DEDUP_REMOVED lines=9> */
.L_x_217:
[----:B------:R-:W-:Y:S05]  /*6310*/  BSYNC B1 ;  /* 0x0000000000017941 */ /* 0x000fea0003800000 */
.L_x_216:
        /* <DEDUP_REMOVED lines=10> */
.L_x_219:
[----:B------:R-:W-:Y:S05]  /*63c0*/  BSYNC B1 ;  /* 0x0000000000017941 */ /* 0x000fea0003800000 */
.L_x_218:
        /* <DEDUP_REMOVED lines=10> */
.L_x_221:
[----:B------:R-:W-:Y:S05]  /*6470*/  BSYNC B1 ;  /* 0x0000000000017941 */ /* 0x000fea0003800000 */
.L_x_220:
        /* <DEDUP_REMOVED lines=9> */
.L_x_223:
[----:B------:R-:W-:Y:S05]  /*6510*/  BSYNC B1 ;  /* 0x0000000000017941 */ /* 0x000fea0003800000 */
.L_x_222:
        /* <DEDUP_REMOVED lines=9> */
.L_x_225:
[----:B------:R-:W-:Y:S05]  /*65b0*/  BSYNC B1 ;  /* 0x0000000000017941 */ /* 0x000fea0003800000 */
.L_x_224:
        /* <DEDUP_REMOVED lines=10> */
.L_x_227:
[----:B------:R-:W-:Y:S05]  /*6660*/  BSYNC B1 ;  /* 0x0000000000017941 */ /* 0x000fea0003800000 */
.L_x_226:
        /* <DEDUP_REMOVED lines=10> */
.L_x_229:
[----:B------:R-:W-:Y:S05]  /*6710*/  BSYNC B1 ;  /* 0x0000000000017941 */ /* 0x000fea0003800000 */
.L_x_228:
        /* <DEDUP_REMOVED lines=9> */
.L_x_231:
[----:B------:R-:W-:Y:S05]  /*67b0*/  BSYNC B1 ;  /* 0x0000000000017941 */ /* 0x000fea0003800000 */
.L_x_230:
        /* <DEDUP_REMOVED lines=9> */
.L_x_233:
[----:B------:R-:W-:Y:S05]  /*6850*/  BSYNC B1 ;  /* 0x0000000000017941 */ /* 0x000fea0003800000 */
.L_x_232:
        /* <DEDUP_REMOVED lines=10> */
.L_x_235:
[----:B------:R-:W-:Y:S05]  /*6900*/  BSYNC B1 ;  /* 0x0000000000017941 */ /* 0x000fea0003800000 */
.L_x_234:
        /* <DEDUP_REMOVED lines=10> */
.L_x_237:
[----:B------:R-:W-:Y:S05]  /*69b0*/  BSYNC B1 ;  /* 0x0000000000017941 */ /* 0x000fea0003800000 */
.L_x_236:
        /* <DEDUP_REMOVED lines=9> */
.L_x_239:
[----:B------:R-:W-:Y:S05]  /*6a50*/  BSYNC B1 ;  /* 0x0000000000017941 */ /* 0x000fea0003800000 */
.L_x_238:
        /* <DEDUP_REMOVED lines=9> */
.L_x_241:
[----:B------:R-:W-:Y:S05]  /*6af0*/  BSYNC B1 ;  /* 0x0000000000017941 */ /* 0x000fea0003800000 */
.L_x_240:
        /* <DEDUP_REMOVED lines=10> */
.L_x_243:
[----:B------:R-:W-:Y:S05]  /*6ba0*/  BSYNC B1 ;  /* 0x0000000000017941 */ /* 0x000fea0003800000 */
.L_x_242:
        /* <DEDUP_REMOVED lines=10> */
.L_x_245:
[----:B------:R-:W-:Y:S05]  /*6c50*/  BSYNC B1 ;  /* 0x0000000000017941 */ /* 0x000fea0003800000 */
.L_x_244:
        /* <DEDUP_REMOVED lines=9> */
.L_x_247:
[----:B------:R-:W-:Y:S05]  /*6cf0*/  BSYNC B1 ;  /* 0x0000000000017941 */ /* 0x000fea0003800000 */
.L_x_246:
        /* <DEDUP_REMOVED lines=9> */
.L_x_249:
[----:B------:R-:W-:Y:S05]  /*6d90*/  BSYNC B1 ;  /* 0x0000000000017941 */ /* 0x000fea0003800000 */
.L_x_248:
        /* <DEDUP_REMOVED lines=10> */
.L_x_251:
[----:B------:R-:W-:Y:S05]  /*6e40*/  BSYNC B1 ;  /* 0x0000000000017941 */ /* 0x000fea0003800000 */
.L_x_250:
        /* <DEDUP_REMOVED lines=10> */
.L_x_253:
[----:B------:R-:W-:Y:S05]  /*6ef0*/  BSYNC B1 ;  /* 0x0000000000017941 */ /* 0x000fea0003800000 */
.L_x_252:
        /* <DEDUP_REMOVED lines=9> */
.L_x_255:
[----:B------:R-:W-:Y:S05]  /*6f90*/  BSYNC B1 ;  /* 0x0000000000017941 */ /* 0x000fea0003800000 */
.L_x_254:
        /* <DEDUP_REMOVED lines=9> */
.L_x_257:
[----:B------:R-:W-:Y:S05]  /*7030*/  BSYNC B1 ;  /* 0x0000000000017941 */ /* 0x000fea0003800000 */
.L_x_256:
        /* <DEDUP_REMOVED lines=10> */
.L_x_259:
[----:B------:R-:W-:Y:S05]  /*70e0*/  BSYNC B1 ;  /* 0x0000000000017941 */ /* 0x000fea0003800000 */
.L_x_258:
        /* <DEDUP_REMOVED lines=10> */
.L_x_261:
[----:B------:R-:W-:Y:S05]  /*7190*/  BSYNC B1 ;  /* 0x0000000000017941 */ /* 0x000fea0003800000 */
.L_x_260:
        /* <DEDUP_REMOVED lines=9> */
.L_x_263:
[----:B------:R-:W-:Y:S05]  /*7230*/  BSYNC B1 ;  /* 0x0000000000017941 */ /* 0x000fea0003800000 */
.L_x_262:
        /* <DEDUP_REMOVED lines=9> */
.L_x_265:
[----:B------:R-:W-:Y:S05]  /*72d0*/  BSYNC B1 ;  /* 0x0000000000017941 */ /* 0x000fea0003800000 */
.L_x_264:
        /* <DEDUP_REMOVED lines=10> */
.L_x_267:
[----:B------:R-:W-:Y:S05]  /*7380*/  BSYNC B1 ;  /* 0x0000000000017941 */ /* 0x000fea0003800000 */
.L_x_266:
        /* <DEDUP_REMOVED lines=10> */
.L_x_269:
[----:B------:R-:W-:Y:S05]  /*7430*/  BSYNC B1 ;  /* 0x0000000000017941 */ /* 0x000fea0003800000 */
.L_x_268:
        /* <DEDUP_REMOVED lines=9> */
.L_x_271:
[----:B------:R-:W-:Y:S05]  /*74d0*/  BSYNC B1 ;  /* 0x0000000000017941 */ /* 0x000fea0003800000 */
.L_x_270:
        /* <DEDUP_REMOVED lines=9> */
.L_x_273:
[----:B------:R-:W-:Y:S05]  /*7570*/  BSYNC B1 ;  /* 0x0000000000017941 */ /* 0x000fea0003800000 */
.L_x_272:
        /* <DEDUP_REMOVED lines=10> */
.L_x_275:
[----:B------:R-:W-:Y:S05]  /*7620*/  BSYNC B1 ;  /* 0x0000000000017941 */ /* 0x000fea0003800000 */
.L_x_274:
        /* <DEDUP_REMOVED lines=10> */
.L_x_277:
[----:B------:R-:W-:Y:S05]  /*76d0*/  BSYNC B1 ;  /* 0x0000000000017941 */ /* 0x000fea0003800000 */
.L_x_276:
[----:B01--45:R-:W-:Y:S01]  /*76e0*/  HADD2.F32 R6, -RZ, R152.H0_H0 ;  /* 0x20000098ff067230 */ /* 0x033fe20000004100 */
        /* <DEDUP_REMOVED lines=8> */
.L_x_279:
[----:B------:R-:W-:Y:S05]  /*7770*/  BSYNC B1 ;  /* 0x0000000000017941 */ /* 0x000fea0003800000 */
.L_x_278:
[----:B0-2--5:R-:W-:Y:S01]  /*7780*/  HADD2.F32 R4, -RZ, R152.H0_H0 ;  /* 0x20000098ff047230 */ /* 0x025fe20000004100 */
[----:B------:R-:W-:Y:S01]  /*7790*/  ISETP.GT.AND P0, PT, R0, 0x8, P0 ;  /* 0x000000080000780c */ /* 0x000fe20000704270 */
[----:B------:R-:W-:Y:S01]  /*77a0*/  @P1 IMAD.MOV.U32 R5, RZ, RZ, R11 ;  /* 0x000000ffff051224 */ /* 0x000fe200078e000b */
[----:B------:R-:W-:Y:S02]  /*77b0*/  BSSY B1, `(.L_x_280) ;  /* 0x0000008000017945 */ /* 0x000fe40003800000 */
[----:B------:R-:W-:Y:S01]  /*77c0*/  FMUL R3, R4, R155 ;  /* 0x0000009b04037220 */ /* 0x000fe20000400000 */
[----:B------:R-:W-:-:S03]  /*77d0*/  @P1 IMAD.MOV.U32 R4, RZ, RZ, R10 ;  /* 0x000000ffff041224 */ /* 0x000fc600078e000a */
[----:B------:R-:W-:-:S05]  /*77e0*/  FFMA R3, R150, R154, R3 ;  /* 0x0000009a96037223 */ /* 0x000fca0000000003 */
[----:B------:R-:W-:-:S05]  /*77f0*/  F2FP.F16.F32.PACK_AB R3, RZ, R3 ;  /* 0x00000003ff03723e */ /* 0x000fca00000000ff */
[----:B------:R0:W-:Y:S01]  /*7800*/  @P1 STG.E.U16 desc[UR36][R4.64+0x1f0], R3 ;  /* 0x0001f00304001986 */ /* 0x0001e2000c101524 */
[----:B------:R-:W-:Y:S05]  /*7810*/  @!P0 BRA `(.L_x_281) ;  /* 0x0000000000048947 */ /* 0x000fea0003800000 */
[----:B------:R2:W5:Y:S02]  /*7820*/  LDG.E.LTC128B.U16 R152, desc[UR36][R8.64+0x1f2] ;  /* 0x0001f22408987981 */ /* 0x000564000c1e1520 */
.L_x_281:
[----:B------:R-:W-:Y:S05]  /*7830*/  BSYNC B1 ;  /* 0x0000000000017941 */ /* 0x000fea0003800000 */
.L_x_280:
[----:B------:R-:W-:Y:S05]  /*7840*/  @!P0 BRA `(.L_x_282) ;  /* 0x0000002400308947 */ /* 0x000fea0003800000 */
[----:B-----5:R-:W-:-:S05]  /*7850*/  HADD2.F32 R152, -RZ, R152.H0_H0 ;  /* 0x20000098ff987230 */ /* 0x020fca0000004100 */
[----:B------:R-:W-:-:S04]  /*7860*/  FMUL R152, R152, R155 ;  /* 0x0000009b98987220 */ /* 0x000fc80000400000 */
[----:B------:R-:W-:-:S05]  /*7870*/  FFMA R152, R151, R154, R152 ;  /* 0x0000009a97987223 */ /* 0x000fca0000000098 */
[----:B------:R-:W-:-:S05]  /*7880*/  F2FP.F16.F32.PACK_AB R152, RZ, R152 ;  /* 0x00000098ff98723e */ /* 0x000fca00000000ff */
[----:B------:R4:W-:Y:S01]  /*7890*/  STG.E.U16 desc[UR36][R10.64+0x1f2], R152 ;  /* 0x0001f2980a007986 */ /* 0x0009e2000c101524 */
[----:B------:R-:W-:Y:S05]  /*78a0*/  BRA `(.L_x_282) ;  /* 0x0000002400187947 */ /* 0x000fea0003800000 */
.L_x_29:
[----:B------:R-:W-:Y:S01]  /*78b0*/  ISETP.GT.AND P0, PT, R3, 0x1, PT ;  /* 0x000000010300780c */ /* 0x000fe20003f04270 */
[----:B------:R-:W-:Y:S01]  /*78c0*/  ULDC.64 UR4, c[0x0][0x5c0] ;  /* 0x0001700000047ab9 */ /* 0x000fe20000000a00 */
[-C--:B------:R-:W-:Y:S01]  /*78d0*/  FMUL R24, R24, R154.reuse ;  /* 0x0000009a18187220 */ /* 0x080fe20000400000 */
[-C--:B------:R-:W-:Y:S01]  /*78e0*/  FMUL R25, R25, R154.reuse ;  /* 0x0000009a19197220 */ /* 0x080fe20000400000 */
[----:B------:R-:W-:Y:S01]  /*78f0*/  ISETP.GT.AND P3, PT, R0, RZ, P0 ;  /* 0x000000ff0000720c */ /* 0x000fe20000764270 */
[-C--:B------:R-:W-:Y:S01]  /*7900*/  FMUL R26, R26, R154.reuse ;  /* 0x0000009a1a1a7220 */ /* 0x080fe20000400000 */
[----:B------:R-:W-:Y:S01]  /*7910*/  LEA R4, P4, R160, UR4, 0x1 ;  /* 0x00000004a0047c11 */ /* 0x000fe2000f8808ff */
[----:B------:R-:W-:Y:S01]  /*7920*/  FMUL R27, R27, R154 ;  /* 0x0000009a1b1b7220 */ /* 0x000fe20000400000 */
[----:B------:R-:W-:Y:S01]  /*7930*/  F2FP.F16.F32.PACK_AB R24, RZ, R24 ;  /* 0x00000018ff18723e */ /* 0x000fe200000000ff */
[-C--:B------:R-:W-:Y:S01]  /*7940*/  FMUL R28, R28, R154.reuse ;  /* 0x0000009a1c1c7220 */ /* 0x080fe20000400000 */
[----:B------:R-:W-:Y:S01]  /*7950*/  LEA.HI.X R5, R160, UR5, R169, 0x1, P4 ;  /* 0x00000005a0057c11 */ /* 0x000fe2000a0f0ca9 */
[-C--:B------:R-:W-:Y:S01]  /*7960*/  FMUL R29, R29, R154.reuse ;  /* 0x0000009a1d1d7220 */ /* 0x080fe20000400000 */
[----:B------:R-:W-:Y:S01]  /*7970*/  F2FP.F16.F32.PACK_AB R25, RZ, R25 ;  /* 0x00000019ff19723e */ /* 0x000fe200000000ff */
[-C--:B------:R-:W-:Y:S01]  /*7980*/  FMUL R30, R30, R154.reuse ;  /* 0x0000009a1e1e7220 */ /* 0x080fe20000400000 */
[----:B------:R-:W-:Y:S01]  /*7990*/  SHF.L.U64.HI R11, R10, 0x4, R11 ;  /* 0x000000040a0b7819 */ /* 0x000fe2000001020b */
[----:B------:R-:W-:Y:S01]  /*79a0*/  @P1 STG.E.U16 desc[UR36][R4.64], R24 ;  /* 0x0000001804001986 */ /* 0x000fe2000c101524 */
[----:B------:R-:W-:Y:S01]  /*79b0*/  ISETP.GT.AND P1, PT, R3, 0x8, PT ;  /* 0x000000080300780c */ /* 0x000fe20003f24270 */
[----:B------:R-:W-:Y:S01]  /*79c0*/  FMUL R31, R31, R154 ;  /* 0x0000009a1f1f7220 */ /* 0x000fe20000400000 */
[----:B------:R-:W-:Y:S01]  /*79d0*/  ISETP.GT.AND P4, PT, R0, 0x8, P0 ;  /* 0x000000080000780c */ /* 0x000fe20000784270 */
[----:B------:R-:W-:Y:S01]  /*79e0*/  @P3 STG.E.U16 desc[UR36][R4.64+0x2], R25 ;  /* 0x0000021904003986 */ /* 0x000fe2000c101524 */
[----:B------:R-:W-:Y:S01]  /*79f0*/  LEA R6, P3, R10, R4, 0x4 ;  /* 0x000000040a067211 */ /* 0x000fe200078620ff */
[-C--:B------:R-:W-:Y:S01]  /*7a00*/  FMUL R32, R32, R154.reuse ;  /* 0x0000009a20207220 */ /* 0x080fe20000400000 */
[C---:B------:R-:W-:Y:S01]  /*7a10*/  ISETP.GT.AND P2, PT, R0.reuse, 0x8, P2 ;  /* 0x000000080000780c */ /* 0x040fe20001744270 */
[-C--:B------:R-:W-:Y:S01]  /*7a20*/  FMUL R33, R33, R154.reuse ;  /* 0x0000009a21217220 */ /* 0x080fe20000400000 */
[----:B------:R-:W-:Y:S01]  /*7a30*/  ISETP.GT.AND P0, PT, R3, 0x9, PT ;  /* 0x000000090300780c */ /* 0x000fe20003f04270 */
[----:B------:R-:W-:Y:S01]  /*7a40*/  IMAD.X R7, R11, 0x1, R5, P3 ;  /* 0x000000010b077824 */ /* 0x000fe200018e0605 */
[----:B------:R-:W-:Y:S01]  /*7a50*/  ISETP.GT.AND P5, PT, R0, RZ, P1 ;  /* 0x000000ff0000720c */ /* 0x000fe20000fa4270 */
[-C--:B------:R-:W-:Y:S01]  /*7a60*/  FMUL R34, R34, R154.reuse ;  /* 0x0000009a22227220 */ /* 0x080fe20000400000 */
[----:B------:R-:W-:Y:S01]  /*7a70*/  ISETP.GT.AND P3, PT, R0, RZ, P0 ;  /* 0x000000ff0000720c */ /* 0x000fe20000764270 */
[----:B------:R-:W-:Y:S01]  /*7a80*/  FMUL R35, R35, R154 ;  /* 0x0000009a23237220 */ /* 0x000fe20000400000 */
[----:B------:R-:W-:Y:S01]  /*7a90*/  F2FP.F16.F32.PACK_AB R26, RZ, R26 ;  /* 0x0000001aff1a723e */ /* 0x000fe200000000ff */
[-C--:B------:R-:W-:Y:S01]  /*7aa0*/  FMUL R36, R36, R154.reuse ;  /* 0x0000009a24247220 */ /* 0x080fe20000400000 */
[----:B------:R-:W-:Y:S01]  /*7ab0*/  F2FP.F16.F32.PACK_AB R27, RZ, R27 ;  /* 0x0000001bff1b723e */ /* 0x000fe200000000ff */
[----:B------:R-:W-:Y:S01]  /*7ac0*/  FMUL R37, R37, R154 ;  /* 0x0000009a25257220 */ /* 0x000fe20000400000 */
[----:B------:R-:W-:Y:S01]  /*7ad0*/  F2FP.F16.F32.PACK_AB R28, RZ, R28 ;  /* 0x0000001cff1c723e */ /* 0x000fe200000000ff */
[----:B------:R-:W-:Y:S01]  /*7ae0*/  @P2 STG.E.U16 desc[UR36][R6.64], R26 ;  /* 0x0000001a06002986 */ /* 0x000fe2000c101524 */
[----:B------:R-:W-:Y:S01]  /*7af0*/  F2FP.F16.F32.PACK_AB R29, RZ, R29 ;  /* 0x0000001dff1d723e */ /* 0x000fe200000000ff */
[-C--:B------:R-:W-:Y:S01]  /*7b00*/  FMUL R38, R38, R154.reuse ;  /* 0x0000009a26267220 */ /* 0x080fe20000400000 */
[C---:B------:R-:W-:Y:S01]  /*7b10*/  ISETP.GT.AND P2, PT, R0.reuse, 0x8, P1 ;  /* 0x000000080000780c */ /* 0x040fe20000f44270 */
[----:B------:R-:W-:Y:S01]  /*7b20*/  @P4 STG.E.U16 desc[UR36][R6.64+0x2], R27 ;  /* 0x0000021b06004986 */ /* 0x000fe2000c101524 */
[----:B------:R-:W-:Y:S01]  /*7b30*/  ISETP.GT.AND P1, PT, R3, 0x10, PT ;  /* 0x000000100300780c */ /* 0x000fe20003f24270 */
[----:B------:R-:W-:Y:S01]  /*7b40*/  FMUL R39, R39, R154 ;  /* 0x0000009a27277220 */ /* 0x000fe20000400000 */
[----:B------:R-:W-:Y:S01]  /*7b50*/  F2FP.F16.F32.PACK_AB R30, RZ, R30 ;  /* 0x0000001eff1e723e */ /* 0x000fe200000000ff */
[----:B------:R-:W-:Y:S01]  /*7b60*/  @P5 STG.E.U16 desc[UR36][R4.64+0x10], R28 ;  /* 0x0000101c04005986 */ /* 0x000fe2000c101524 */
[----:B------:R-:W-:Y:S01]  /*7b70*/  ISETP.GT.AND P4, PT, R0, RZ, P1 ;  /* 0x000000ff0000720c */ /* 0x000fe20000f84270 */
[-C--:B------:R-:W-:Y:S01]  /*7b80*/  FMUL R40, R40, R154.reuse ;  /* 0x0000009a28287220 */ /* 0x080fe20000400000 */
[----:B------:R-:W-:Y:S01]  /*7b90*/  F2FP.F16.F32.PACK_AB R31, RZ, R31 ;  /* 0x0000001fff1f723e */ /* 0x000fe200000000ff */
[----:B------:R-:W-:Y:S01]  /*7ba0*/  @P3 STG.E.U16 desc[UR36][R4.64+0x12], R29 ;  /* 0x0000121d04003986 */ /* 0x000fe2000c101524 */
[----:B------:R-:W-:Y:S01]  /*7bb0*/  ISETP.GT.AND P3, PT, R0, 0x8, P0 ;  /* 0x000000080000780c */ /* 0x000fe20000764270 */
[----:B------:R-:W-:Y:S01]  /*7bc0*/  FMUL R41, R41, R154 ;  /* 0x0000009a29297220 */ /* 0x000fe20000400000 */
[----:B------:R-:W-:Y:S01]  /*7bd0*/  ISETP.GT.AND P0, PT, R3, 0x11, PT ;  /* 0x000000110300780c */ /* 0x000fe20003f04270 */
[----:B------:R-:W-:Y:S01]  /*7be0*/  @P2 STG.E.U16 desc[UR36][R6.64+0x10], R30 ;  /* 0x0000101e06002986 */ /* 0x000fe2000c101524 */
[----:B------:R-:W-:Y:S01]  /*7bf0*/  F2FP.F16.F32.PACK_AB R32, RZ, R32 ;  /* 0x00000020ff20723e */ /* 0x000fe200000000ff */
[-C--:B------:R-:W-:Y:S01]  /*7c00*/  FMUL R42, R42, R154.reuse ;  /* 0x0000009a2a2a7220 */ /* 0x080fe20000400000 */
[C---:B------:R-:W-:Y:S01]  /*7c10*/  ISETP.GT.AND P5, PT, R0.reuse, RZ, P0 ;  /* 0x000000ff0000720c */ /* 0x040fe200007a4270 */
[-C--:B------:R-:W-:Y:S01]  /*7c20*/  FMUL R43, R43, R154.reuse ;  /* 0x0000009a2b2b7220 */ /* 0x080fe20000400000 */
[----:B------:R-:W-:Y:S01]  /*7c30*/  ISETP.GT.AND P2, PT, R0, 0x8, P1 ;  /* 0x000000080000780c */ /* 0x000fe20000f44270 */
[-C--:B------:R-:W-:Y:S01]  /*7c40*/  FMUL R44, R44, R154.reuse ;  /* 0x0000009a2c2c7220 */ /* 0x080fe20000400000 */
[----:B------:R-:W-:Y:S01]  /*7c50*/  ISETP.GT.AND P1, PT, R3, 0x18, PT ;  /* 0x000000180300780c */ /* 0x000fe20003f24270 */
[-C--:B------:R-:W-:Y:S01]  /*7c60*/  FMUL R45, R45, R154.reuse ;  /* 0x0000009a2d2d7220 */ /* 0x080fe20000400000 */
[----:B------:R-:W-:Y:S01]  /*7c70*/  F2FP.F16.F32.PACK_AB R33, RZ, R33 ;  /* 0x00000021ff21723e */ /* 0x000fe200000000ff */
[----:B------:R-:W-:Y:S01]  /*7c80*/  @P3 STG.E.U16 desc[UR36][R6.64+0x12], R31 ;  /* 0x0000121f06003986 */ /* 0x000fe2000c101524 */
[----:B------:R-:W-:Y:S01]  /*7c90*/  ISETP.GT.AND P3, PT, R0, 0x8, P0 ;  /* 0x000000080000780c */ /* 0x000fe20000764270 */
[-C--:B------:R-:W-:Y:S01]  /*7ca0*/  FMUL R46, R46, R154.reuse ;  /* 0x0000009a2e2e7220 */ /* 0x080fe20000400000 */
[----:B------:R-:W-:Y:S01]  /*7cb0*/  ISETP.GT.AND P0, PT, R3, 0x19, PT ;  /* 0x000000190300780c */ /* 0x000fe20003f04270 */
[----:B------:R-:W-:Y:S01]  /*7cc0*/  @P4 STG.E.U16 desc[UR36][R4.64+0x20], R32 ;  /* 0x0000202004004986 */ /* 0x000fe2000c101524 */
[C---:B------:R-:W-:Y:S01]  /*7cd0*/  ISETP.GT.AND P4, PT, R0.reuse, RZ, P1 ;  /* 0x000000ff0000720c */ /* 0x040fe20000f84270 */
[----:B------:R-:W-:Y:S01]  /*7ce0*/  FMUL R47, R47, R154 ;  /* 0x0000009a2f2f7220 */ /* 0x000fe20000400000 */
[----:B------:R-:W-:Y:S01]  /*7cf0*/  F2FP.F16.F32.PACK_AB R34, RZ, R34 ;  /* 0x00000022ff22723e */ /* 0x000fe200000000ff */
[----:B------:R-:W-:Y:S01]  /*7d00*/  @P5 STG.E.U16 desc[UR36][R4.64+0x22], R33 ;  /* 0x0000222104005986 */ /* 0x000fe2000c101524 */
[----:B------:R-:W-:Y:S01]  /*7d10*/  ISETP.GT.AND P5, PT, R0, RZ, P0 ;  /* 0x000000ff0000720c */ /* 0x000fe200007a4270 */
[----:B------:R-:W-:Y:S01]  /*7d20*/  FMUL R48, R48, R154 ;  /* 0x0000009a30307220 */ /* 0x000fe20000400000 */
[----:B------:R-:W-:Y:S01]  /*7d30*/  F2FP.F16.F32.PACK_AB R35, RZ, R35 ;  /* 0x00000023ff23723e */ /* 0x000fe200000000ff */
[----:B------:R-:W-:Y:S01]  /*7d40*/  @P2 STG.E.U16 desc[UR36][R6.64+0x20], R34 ;  /* 0x0000202206002986 */ /* 0x000fe2000c101524 */
[----:B------:R-:W-:Y:S01]  /*7d50*/  F2FP.F16.F32.PACK_AB R36, RZ, R36 ;  /* 0x00000024ff24723e */ /* 0x000fe200000000ff */
[-C--:B------:R-:W-:Y:S01]  /*7d60*/  FMUL R49, R49, R154.reuse ;  /* 0x0000009a31317220 */ /* 0x080fe20000400000 */
[----:B------:R-:W-:Y:S01]  /*7d70*/  ISETP.GT.AND P2, PT, R0, 0x8, P1 ;  /* 0x000000080000780c */ /* 0x000fe20000f44270 */
[----:B------:R-:W-:Y:S01]  /*7d80*/  @P3 STG.E.U16 desc[UR36][R6.64+0x22], R35 ;  /* 0x0000222306003986 */ /* 0x000fe2000c101524 */
[----:B------:R-:W-:Y:S01]  /*7d90*/  ISETP.GT.AND P1, PT, R3, 0x20, PT ;  /* 0x000000200300780c */ /* 0x000fe20003f24270 */
[-C--:B------:R-:W-:Y:S01]  /*7da0*/  FMUL R50, R50, R154.reuse ;  /* 0x0000009a32327220 */ /* 0x080fe20000400000 */
[----:B------:R-:W-:Y:S01]  /*7db0*/  F2FP.F16.F32.PACK_AB R37, RZ, R37 ;  /* 0x00000025ff25723e */ /* 0x000fe200000000ff */
[----:B------:R-:W-:Y:S01]  /*7dc0*/  @P4 STG.E.U16 desc[UR36][R4.64+0x30], R36 ;  /* 0x0000302404004986 */ /* 0x000fe2000c101524 */
[C---:B------:R-:W-:Y:S01]  /*7dd0*/  ISETP.GT.AND P3, PT, R0.reuse, 0x8, P0 ;  /* 0x000000080000780c */ /* 0x040fe20000764270 */
[-C--:B------:R-:W-:Y:S01]  /*7de0*/  FMUL R51, R51, R154.reuse ;  /* 0x0000009a33337220 */ /* 0x080fe20000400000 */
[----:B------:R-:W-:Y:S01]  /*7df0*/  ISETP.GT.AND P0, PT, R3, 0x21, PT ;  /* 0x000000210300780c */ /* 0x000fe20003f04270 */
[----:B------:R-:W-:Y:S01]  /*7e00*/  @P5 STG.E.U16 desc[UR36][R4.64+0x32], R37 ;  /* 0x0000322504005986 */ /* 0x000fe2000c101524 */
[----:B------:R-:W-:Y:S01]  /*7e10*/  ISETP.GT.AND P4, PT, R0, RZ, P1 ;  /* 0x000000ff0000720c */ /* 0x000fe20000f84270 */
[----:B------:R-:W-:Y:S01]  /*7e20*/  FMUL R52, R52, R154 ;  /* 0x0000009a34347220 */ /* 0x000fe20000400000 */
[----:B------:R-:W-:Y:S01]  /*7e30*/  F2FP.F16.F32.PACK_AB R38, RZ, R38 ;  /* 0x00000026ff26723e */ /* 0x000fe200000000ff */
[-C--:B------:R-:W-:Y:S01]  /*7e40*/  FMUL R53, R53, R154.reuse ;  /* 0x0000009a35357220 */ /* 0x080fe20000400000 */
        /* <DEDUP_REMOVED lines=325> */
[----:B------:R-:W-:Y:S01]  /*92a0*/  FMUL R151, R151, R154 ;  /* 0x0000009a97977220 */ /* 0x000fe20000400000 */
[----:B------:R-:W-:Y:S01]  /*92b0*/  ISETP.GT.AND P2, PT, R0, 0x8, P1 ;  /* 0x000000080000780c */ /* 0x000fe20000f44270 */
[----:B------:R-:W-:Y:S01]  /*92c0*/  @P3 STG.E.U16 desc[UR36][R6.64+0x132], R103 ;  /* 0x0001326706003986 */ /* 0x000fe2000c101524 */
[----:B------:R-:W-:-:S02]  /*92d0*/  ISETP.GT.AND P1, PT, R3, 0xa8, PT ;  /* 0x000000a80300780c */ /* 0x000fc40003f24270 */
[----:B------:R-:W-:Y:S01]  /*92e0*/  F2FP.F16.F32.PACK_AB R105, RZ, R105 ;  /* 0x00000069ff69723e */ /* 0x000fe200000000ff */
[----:B------:R-:W-:Y:S01]  /*92f0*/  @P4 STG.E.U16 desc[UR36][R4.64+0x140], R104 ;  /* 0x0001406804004986 */ /* 0x000fe2000c101524 */
[C---:B------:R-:W-:Y:S02]  /*9300*/  ISETP.GT.AND P3, PT, R0.reuse, 0x8, P0 ;  /* 0x000000080000780c */ /* 0x040fe40000764270 */
[----:B------:R-:W-:Y:S01]  /*9310*/  ISETP.GT.AND P0, PT, R3, 0xa9, PT ;  /* 0x000000a90300780c */ /* 0x000fe20003f04270 */
[----:B------:R-:W-:Y:S01]  /*9320*/  @P5 STG.E.U16 desc[UR36][R4.64+0x142], R105 ;  /* 0x0001426904005986 */ /* 0x000fe2000c101524 */
[C---:B------:R-:W-:Y:S02]  /*9330*/  ISETP.GT.AND P4, PT, R0.reuse, RZ, P1 ;  /* 0x000000ff0000720c */ /* 0x040fe40000f84270 */
[----:B------:R-:W-:Y:S02]  /*9340*/  F2FP.F16.F32.PACK_AB R106, RZ, R106 ;  /* 0x0000006aff6a723e */ /* 0x000fe400000000ff */
[----:B------:R-:W-:-:S02]  /*9350*/  ISETP.GT.AND P5, PT, R0, RZ, P0 ;  /* 0x000000ff0000720c */ /* 0x000fc400007a4270 */
[----:B------:R-:W-:Y:S01]  /*9360*/  F2FP.F16.F32.PACK_AB R107, RZ, R107 ;  /* 0x0000006bff6b723e */ /* 0x000fe200000000ff */
[----:B------:R-:W-:Y:S01]  /*9370*/  @P2 STG.E.U16 desc[UR36][R6.64+0x140], R106 ;  /* 0x0001406a06002986 */ /* 0x000fe2000c101524 */
[----:B------:R-:W-:Y:S02]  /*9380*/  F2FP.F16.F32.PACK_AB R108, RZ, R108 ;  /* 0x0000006cff6c723e */ /* 0x000fe400000000ff */
[C---:B------:R-:W-:Y:S01]  /*9390*/  ISETP.GT.AND P2, PT, R0.reuse, 0x8, P1 ;  /* 0x000000080000780c */ /* 0x040fe20000f44270 */
[----:B------:R-:W-:Y:S01]  /*93a0*/  @P3 STG.E.U16 desc[UR36][R6.64+0x142], R107 ;  /* 0x0001426b06003986 */ /* 0x000fe2000c101524 */
[----:B------:R-:W-:Y:S02]  /*93b0*/  ISETP.GT.AND P1, PT, R3, 0xb0, PT ;  /* 0x000000b00300780c */ /* 0x000fe40003f24270 */
[----:B------:R-:W-:Y:S01]  /*93c0*/  F2FP.F16.F32.PACK_AB R109, RZ, R109 ;  /* 0x0000006dff6d723e */ /* 0x000fe200000000ff */
[----:B------:R-:W-:Y:S01]  /*93d0*/  @P4 STG.E.U16 desc[UR36][R4.64+0x150], R108 ;  /* 0x0001506c04004986 */ /* 0x000fe2000c101524 */
[----:B------:R-:W-:-:S02]  /*93e0*/  ISETP.GT.AND P3, PT, R0, 0x8, P0 ;  /* 0x000000080000780c */ /* 0x000fc40000764270 */
[----:B------:R-:W-:Y:S01]  /*93f0*/  ISETP.GT.AND P0, PT, R3, 0xb1, PT ;  /* 0x000000b10300780c */ /* 0x000fe20003f04270 */
[----:B------:R-:W-:Y:S01]  /*9400*/  @P5 STG.E.U16 desc[UR36][R4.64+0x152], R109 ;  /* 0x0001526d04005986 */ /* 0x000fe2000c101524 */
[C---:B------:R-:W-:Y:S02]  /*9410*/  ISETP.GT.AND P4, PT, R0.reuse, RZ, P1 ;  /* 0x000000ff0000720c */ /* 0x040fe40000f84270 */
[----:B------:R-:W-:Y:S02]  /*9420*/  F2FP.F16.F32.PACK_AB R110, RZ, R110 ;  /* 0x0000006eff6e723e */ /* 0x000fe400000000ff */
[----:B------:R-:W-:Y:S02]  /*9430*/  ISETP.GT.AND P5, PT, R0, RZ, P0 ;  /* 0x000000ff0000720c */ /* 0x000fe400007a4270 */
[----:B------:R-:W-:Y:S01]  /*9440*/  F2FP.F16.F32.PACK_AB R111, RZ, R111 ;  /* 0x0000006fff6f723e */ /* 0x000fe200000000ff */
[----:B------:R-:W-:Y:S01]  /*9450*/  @P2 STG.E.U16 desc[UR36][R6.64+0x150], R110 ;  /* 0x0001506e06002986 */ /* 0x000fe2000c101524 */
[----:B------:R-:W-:-:S02]  /*9460*/  F2FP.F16.F32.PACK_AB R112, RZ, R112 ;  /* 0x00000070ff70723e */ /* 0x000fc400000000ff */
[C---:B------:R-:W-:Y:S01]  /*9470*/  ISETP.GT.AND P2, PT, R0.reuse, 0x8, P1 ;  /* 0x000000080000780c */ /* 0x040fe20000f44270 */
[----:B------:R-:W-:Y:S01]  /*9480*/  @P3 STG.E.U16 desc[UR36][R6.64+0x152], R111 ;  /* 0x0001526f06003986 */ /* 0x000fe2000c101524 */
[C---:B------:R-:W-:Y:S02]  /*9490*/  ISETP.GT.AND P1, PT, R3.reuse, 0xb8, PT ;  /* 0x000000b80300780c */ /* 0x040fe40003f24270 */
[----:B------:R-:W-:Y:S01]  /*94a0*/  F2FP.F16.F32.PACK_AB R113, RZ, R113 ;  /* 0x00000071ff71723e */ /* 0x000fe200000000ff */
[----:B------:R-:W-:Y:S01]  /*94b0*/  @P4 STG.E.U16 desc[UR36][R4.64+0x160], R112 ;  /* 0x0001607004004986 */ /* 0x000fe2000c101524 */
[C---:B------:R-:W-:Y:S02]  /*94c0*/  ISETP.GT.AND P3, PT, R0.reuse, 0x8, P0 ;  /* 0x000000080000780c */ /* 0x040fe40000764270 */
[----:B------:R-:W-:Y:S01]  /*94d0*/  ISETP.GT.AND P0, PT, R3, 0xb9, PT ;  /* 0x000000b90300780c */ /* 0x000fe20003f04270 */
[----:B------:R-:W-:Y:S01]  /*94e0*/  @P5 STG.E.U16 desc[UR36][R4.64+0x162], R113 ;  /* 0x0001627104005986 */ /* 0x000fe2000c101524 */
[----:B------:R-:W-:-:S02]  /*94f0*/  ISETP.GT.AND P4, PT, R0, RZ, P1 ;  /* 0x000000ff0000720c */ /* 0x000fc40000f84270 */
[----:B------:R-:W-:Y:S02]  /*9500*/  F2FP.F16.F32.PACK_AB R114, RZ, R114 ;  /* 0x00000072ff72723e */ /* 0x000fe400000000ff */
[C---:B------:R-:W-:Y:S02]  /*9510*/  ISETP.GT.AND P5, PT, R0.reuse, RZ, P0 ;  /* 0x000000ff0000720c */ /* 0x040fe400007a4270 */
[----:B------:R-:W-:Y:S01]  /*9520*/  F2FP.F16.F32.PACK_AB R115, RZ, R115 ;  /* 0x00000073ff73723e */ /* 0x000fe200000000ff */
[----:B------:R-:W-:Y:S01]  /*9530*/  @P2 STG.E.U16 desc[UR36][R6.64+0x160], R114 ;  /* 0x0001607206002986 */ /* 0x000fe2000c101524 */
[----:B------:R-:W-:Y:S02]  /*9540*/  F2FP.F16.F32.PACK_AB R116, RZ, R116 ;  /* 0x00000074ff74723e */ /* 0x000fe400000000ff */
        /* <DEDUP_REMOVED lines=65> */
[----:B------:R-:W-:Y:S02]  /*9960*/  ISETP.GT.AND P5, PT, R0, RZ, P0 ;  /* 0x000000ff0000720c */ /* 0x000fe400007a4270 */
[----:B------:R-:W-:Y:S02]  /*9970*/  F2FP.F16.F32.PACK_AB R134, RZ, R134 ;  /* 0x00000086ff86723e */ /* 0x000fe400000000ff */
[----:B------:R-:W-:Y:S02]  /*9980*/  F2FP.F16.F32.PACK_AB R135, RZ, R135 ;  /* 0x00000087ff87723e */ /* 0x000fe400000000ff */
[----:B------:R-:W-:Y:S01]  /*9990*/  F2FP.F16.F32.PACK_AB R136, RZ, R136 ;  /* 0x00000088ff88723e */ /* 0x000fe200000000ff */
[----:B------:R-:W-:Y:S01]  /*99a0*/  @P2 STG.E.U16 desc[UR36][R6.64+0x1b0], R134 ;  /* 0x0001b08606002986 */ /* 0x000fe2000c101524 */
[----:B------:R-:W-:-:S02]  /*99b0*/  F2FP.F16.F32.PACK_AB R137, RZ, R137 ;  /* 0x00000089ff89723e */ /* 0x000fc400000000ff */
[C---:B------:R-:W-:Y:S01]  /*99c0*/  ISETP.GT.AND P1, PT, R0.reuse, 0x8, P1 ;  /* 0x000000080000780c */ /* 0x040fe20000f24270 */
[----:B------:R-:W-:Y:S01]  /*99d0*/  @P3 STG.E.U16 desc[UR36][R6.64+0x1b2], R135 ;  /* 0x0001b28706003986 */ /* 0x000fe2000c101524 */
[C---:B------:R-:W-:Y:S02]  /*99e0*/  ISETP.GT.AND P2, PT, R0.reuse, 0x8, P0 ;  /* 0x000000080000780c */ /* 0x040fe40000744270 */
[C---:B------:R-:W-:Y:S01]  /*99f0*/  ISETP.GT.AND P0, PT, R3.reuse, 0xe9, PT ;  /* 0x000000e90300780c */ /* 0x040fe20003f04270 */
[----:B------:R-:W-:Y:S01]  /*9a00*/  @P4 STG.E.U16 desc[UR36][R4.64+0x1c0], R136 ;  /* 0x0001c08804004986 */ /* 0x000fe2000c101524 */
[----:B------:R-:W-:Y:S02]  /*9a10*/  ISETP.GT.AND P4, PT, R3, 0xe8, PT ;  /* 0x000000e80300780c */ /* 0x000fe40003f84270 */
[----:B------:R-:W-:Y:S01]  /*9a20*/  F2FP.F16.F32.PACK_AB R138, RZ, R138 ;  /* 0x0000008aff8a723e */ /* 0x000fe200000000ff */
[----:B------:R-:W-:Y:S01]  /*9a30*/  @P5 STG.E.U16 desc[UR36][R4.64+0x1c2], R137 ;  /* 0x0001c28904005986 */ /* 0x000fe2000c101524 */
[----:B------:R-:W-:-:S02]  /*9a40*/  ISETP.GT.AND P5, PT, R0, RZ, P4 ;  /* 0x000000ff0000720c */ /* 0x000fc400027a4270 */
[----:B------:R-:W-:Y:S01]  /*9a50*/  F2FP.F16.F32.PACK_AB R139, RZ, R139 ;  /* 0x0000008bff8b723e */ /* 0x000fe200000000ff */
[----:B------:R-:W-:Y:S01]  /*9a60*/  @P1 STG.E.U16 desc[UR36][R6.64+0x1c0], R138 ;  /* 0x0001c08a06001986 */ /* 0x000fe2000c101524 */
[----:B------:R-:W-:Y:S02]  /*9a70*/  F2FP.F16.F32.PACK_AB R140, RZ, R140 ;  /* 0x0000008cff8c723e */ /* 0x000fe400000000ff */
[C---:B------:R-:W-:Y:S01]  /*9a80*/  ISETP.GT.AND P3, PT, R0.reuse, RZ, P0 ;  /* 0x000000ff0000720c */ /* 0x040fe20000764270 */
[----:B------:R-:W-:Y:S01]  /*9a90*/  @P2 STG.E.U16 desc[UR36][R6.64+0x1c2], R139 ;  /* 0x0001c28b06002986 */ /* 0x000fe2000c101524 */
[C---:B------:R-:W-:Y:S02]  /*9aa0*/  ISETP.GT.AND P4, PT, R0.reuse, 0x8, P4 ;  /* 0x000000080000780c */ /* 0x040fe40002784270 */
[----:B------:R-:W-:Y:S02]  /*9ab0*/  F2FP.F16.F32.PACK_AB R141, RZ, R141 ;  /* 0x0000008dff8d723e */ /* 0x000fe400000000ff */
[----:B------:R-:W-:Y:S01]  /*9ac0*/  F2FP.F16.F32.PACK_AB R142, RZ, R142 ;  /* 0x0000008eff8e723e */ /* 0x000fe200000000ff */
[----:B------:R-:W-:Y:S01]  /*9ad0*/  @P5 STG.E.U16 desc[UR36][R4.64+0x1d0], R140 ;  /* 0x0001d08c04005986 */ /* 0x000fe2000c101524 */
[----:B------:R-:W-:-:S02]  /*9ae0*/  ISETP.GT.AND P5, PT, R0, 0x8, P0 ;  /* 0x000000080000780c */ /* 0x000fc400007a4270 */
[----:B------:R-:W-:Y:S02]  /*9af0*/  F2FP.F16.F32.PACK_AB R143, RZ, R143 ;  /* 0x0000008fff8f723e */ /* 0x000fe400000000ff */
[C---:B------:R-:W-:Y:S01]  /*9b00*/  ISETP.GT.AND P0, PT, R3.reuse, 0xf1, PT ;  /* 0x000000f10300780c */ /* 0x040fe20003f04270 */
[----:B------:R-:W-:Y:S01]  /*9b10*/  @P3 STG.E.U16 desc[UR36][R4.64+0x1d2], R141 ;  /* 0x0001d28d04003986 */ /* 0x000fe2000c101524 */
[----:B------:R-:W-:Y:S02]  /*9b20*/  ISETP.GT.AND P3, PT, R3, 0xf0, PT ;  /* 0x000000f00300780c */ /* 0x000fe40003f64270 */
[----:B------:R-:W-:Y:S01]  /*9b30*/  F2FP.F16.F32.PACK_AB R144, RZ, R144 ;  /* 0x00000090ff90723e */ /* 0x000fe200000000ff */
[----:B------:R-:W-:Y:S01]  /*9b40*/  @P4 STG.E.U16 desc[UR36][R6.64+0x1d0], R142 ;  /* 0x0001d08e06004986 */ /* 0x000fe2000c101524 */
[C---:B------:R-:W-:Y:S02]  /*9b50*/  ISETP.GT.AND P4, PT, R0.reuse, RZ, P3 ;  /* 0x000000ff0000720c */ /* 0x040fe40001f84270 */
[----:B------:R-:W-:Y:S01]  /*9b60*/  F2FP.F16.F32.PACK_AB R145, RZ, R145 ;  /* 0x00000091ff91723e */ /* 0x000fe200000000ff */
[----:B------:R-:W-:Y:S01]  /*9b70*/  @P5 STG.E.U16 desc[UR36][R6.64+0x1d2], R143 ;  /* 0x0001d28f06005986 */ /* 0x000fe2000c101524 */
[----:B------:R-:W-:-:S02]  /*9b80*/  ISETP.GT.AND P5, PT, R0, RZ, P0 ;  /* 0x000000ff0000720c */ /* 0x000fc400007a4270 */
[C---:B------:R-:W-:Y:S02]  /*9b90*/  ISETP.GT.AND P2, PT, R3.reuse, 0xf8, PT ;  /* 0x000000f80300780c */ /* 0x040fe40003f44270 */
[----:B------:R-:W-:Y:S02]  /*9ba0*/  ISETP.GT.AND P1, PT, R3, 0xf9, PT ;  /* 0x000000f90300780c */ /* 0x000fe40003f24270 */
[C---:B------:R-:W-:Y:S02]  /*9bb0*/  ISETP.GT.AND P3, PT, R0.reuse, 0x8, P3 ;  /* 0x000000080000780c */ /* 0x040fe40001f64270 */
[C---:B------:R-:W-:Y:S01]  /*9bc0*/  ISETP.GT.AND P0, PT, R0.reuse, 0x8, P0 ;  /* 0x000000080000780c */ /* 0x040fe20000704270 */
[----:B------:R-:W-:Y:S01]  /*9bd0*/  @P4 STG.E.U16 desc[UR36][R4.64+0x1e0], R144 ;  /* 0x0001e09004004986 */ /* 0x000fe2000c101524 */
[C---:B------:R-:W-:Y:S02]  /*9be0*/  ISETP.GT.AND P4, PT, R0.reuse, RZ, P1 ;  /* 0x000000ff0000720c */ /* 0x040fe40000f84270 */
[----:B------:R-:W-:Y:S01]  /*9bf0*/  F2FP.F16.F32.PACK_AB R146, RZ, R146 ;  /* 0x00000092ff92723e */ /* 0x000fe200000000ff */
[----:B------:R-:W-:Y:S01]  /*9c00*/  @P5 STG.E.U16 desc[UR36][R4.64+0x1e2], R145 ;  /* 0x0001e29104005986 */ /* 0x000fe2000c101524 */
[----:B------:R-:W-:-:S02]  /*9c10*/  ISETP.GT.AND P5, PT, R0, RZ, P2 ;  /* 0x000000ff0000720c */ /* 0x000fc400017a4270 */
[C---:B------:R-:W-:Y:S02]  /*9c20*/  ISETP.GT.AND P2, PT, R0.reuse, 0x8, P2 ;  /* 0x000000080000780c */ /* 0x040fe40001744270 */
[----:B------:R-:W-:Y:S01]  /*9c30*/  F2FP.F16.F32.PACK_AB R147, RZ, R147 ;  /* 0x00000093ff93723e */ /* 0x000fe200000000ff */
[----:B------:R-:W-:Y:S01]  /*9c40*/  @P3 STG.E.U16 desc[UR36][R6.64+0x1e0], R146 ;  /* 0x0001e09206003986 */ /* 0x000fe2000c101524 */
[----:B------:R-:W-:Y:S02]  /*9c50*/  ISETP.GT.AND P1, PT, R0, 0x8, P1 ;  /* 0x000000080000780c */ /* 0x000fe40000f24270 */
[----:B------:R-:W-:Y:S01]  /*9c60*/  F2FP.F16.F32.PACK_AB R148, RZ, R148 ;  /* 0x00000094ff94723e */ /* 0x000fe200000000ff */
[----:B------:R-:W-:Y:S01]  /*9c70*/  @P0 STG.E.U16 desc[UR36][R6.64+0x1e2], R147 ;  /* 0x0001e29306000986 */ /* 0x000fe2000c101524 */
[----:B------:R-:W-:Y:S02]  /*9c80*/  F2FP.F16.F32.PACK_AB R149, RZ, R149 ;  /* 0x00000095ff95723e */ /* 0x000fe400000000ff */
[----:B------:R-:W-:Y:S01]  /*9c90*/  F2FP.F16.F32.PACK_AB R150, RZ, R150 ;  /* 0x00000096ff96723e */ /* 0x000fe200000000ff */
[----:B------:R-:W-:Y:S01]  /*9ca0*/  @P5 STG.E.U16 desc[UR36][R4.64+0x1f0], R148 ;  /* 0x0001f09404005986 */ /* 0x000fe2000c101524 */
[----:B------:R-:W-:-:S03]  /*9cb0*/  F2FP.F16.F32.PACK_AB R151, RZ, R151 ;  /* 0x00000097ff97723e */ /* 0x000fc600000000ff */
[----:B------:R0:W-:Y:S02]  /*9cc0*/  @P4 STG.E.U16 desc[UR36][R4.64+0x1f2], R149 ;  /* 0x0001f29504004986 */ /* 0x0001e4000c101524 */
[----:B0-----:R-:W-:Y:S02]  /*9cd0*/  @P2 IMAD.MOV.U32 R4, RZ, RZ, R6 ;  /* 0x000000ffff042224 */ /* 0x001fe400078e0006 */
[----:B------:R-:W-:-:S05]  /*9ce0*/  @P2 IMAD.MOV.U32 R5, RZ, RZ, R7 ;  /* 0x000000ffff052224 */ /* 0x000fca00078e0007 */
[----:B------:R0:W-:Y:S04]  /*9cf0*/  @P2 STG.E.U16 desc[UR36][R4.64+0x1f0], R150 ;  /* 0x0001f09604002986 */ /* 0x0001e8000c101524 */
[----:B------:R0:W-:Y:S02]  /*9d00*/  @P1 STG.E.U16 desc[UR36][R6.64+0x1f2], R151 ;  /* 0x0001f29706001986 */ /* 0x0001e4000c101524 */
.L_x_282:
[----:B------:R-:W-:Y:S05]  /*9d10*/  BSYNC B0 ;  /* 0x0000000000007941 */ /* 0x000fea0003800000 */
.L_x_28:
[----:B------:R-:W-:Y:S01]  /*9d20*/  ULDC UR4, c[0x0][0xc] ;  /* 0x0000030000047ab9 */ /* 0x000fe20000000800 */
[----:B------:R-:W-:Y:S01]  /*9d30*/  ULDC UR5, c[0x0][0x10] ;  /* 0x0000040000057ab9 */ /* 0x000fe20000000800 */
[----:B0-----:R-:W0:Y:S01]  /*9d40*/  LDC R3, c[0x0][0x14] ;  /* 0x00000500ff037b82 */ /* 0x001e220000000800 */
[----:B------:R-:W-:Y:S01]  /*9d50*/  UIMAD.WIDE.U32 UR4, UR4, UR5, URZ ;  /* 0x00000005040472a5 */ /* 0x000fe2000f8e003f */
[----:B------:R-:W-:Y:S01]  /*9d60*/  PRMT R0, RZ, 0x7610, R0 ;  /* 0x00007610ff007816 */ /* 0x000fe20000000000 */
[----:B----45:R-:W-:Y:S02]  /*9d70*/  IMAD.MOV.U32 R152, RZ, RZ, -0x1 ;  /* 0xffffffffff987424 */ /* 0x030fe400078e00ff */
[----:B------:R-:W-:Y:S02]  /*9d80*/  IMAD.MOV.U32 R23, RZ, RZ, -0x1 ;  /* 0xffffffffff177424 */ /* 0x000fe400078e00ff */
[----:B0-----:R-:W-:-:S04]  /*9d90*/  IMAD.WIDE.U32 R16, R3, UR4, R16 ;  /* 0x0000000403107c25 */ /* 0x001fc8000f8e0010 */
[----:B------:R-:W-:Y:S01]  /*9da0*/  IMAD R3, R3, UR5, RZ ;  /* 0x0000000503037c24 */ /* 0x000fe2000f8e02ff */
[----:B------:R-:W-:Y:S02]  /*9db0*/  ULDC.64 UR4, c[0x0][0x650] ;  /* 0x0001940000047ab9 */ /* 0x000fe40000000a00 */
[----:B------:R-:W-:Y:S01]  /*9dc0*/  ISETP.GE.U32.AND P0, PT, R16, UR4, PT ;  /* 0x0000000410007c0c */ /* 0x000fe2000bf06070 */
[----:B------:R-:W-:-:S05]  /*9dd0*/  IMAD.IADD R17, R17, 0x1, R3 ;  /* 0x0000000111117824 */ /* 0x000fca00078e0203 */
[----:B------:R-:W-:-:S13]  /*9de0*/  ISETP.GE.U32.AND.EX P0, PT, R17, UR5, PT, P0 ;  /* 0x0000000511007c0c */ /* 0x000fda000bf06100 */
[----:B------:R-:W-:Y:S05]  /*9df0*/  @P0 BRA `(.L_x_283) ;  /* 0x0000000400640947 */ /* 0x000fea0003800000 */
[----:B------:R-:W0:Y:S01]  /*9e00*/  S2R R12, SR_CTAID.X ;  /* 0x00000000000c7919 */ /* 0x000e220000002500 */
[----:B------:R-:W4:Y:S01]  /*9e10*/  LDC.64 R10, c[0x0][0x628] ;  /* 0x00018a00ff0a7b82 */ /* 0x000f220000000a00 */
[----:B------:R-:W-:Y:S01]  /*9e20*/  ULDC UR4, c[0x0][0x150] ;  /* 0x0000540000047ab9 */ /* 0x000fe20000000800 */
[----:B-123--:R-:W-:Y:S01]  /*9e30*/  IMAD.MOV.U32 R8, RZ, RZ, R16 ;  /* 0x000000ffff087224 */ /* 0x00efe200078e0010 */
[----:B------:R-:W1:Y:S01]  /*9e40*/  S2R R24, SR_CTAID.Y ;  /* 0x0000000000187919 */ /* 0x000e620000002600 */
[----:B------:R-:W-:-:S04]  /*9e50*/  IMAD.MOV.U32 R9, RZ, RZ, R17 ;  /* 0x000000ffff097224 */ /* 0x000fc800078e0011 */
[----:B------:R-:W2:Y:S08]  /*9e60*/  LDC R21, c[0x0][0x144] ;  /* 0x00005100ff157b82 */ /* 0x000eb00000000800 */
[----:B------:R-:W3:Y:S08]  /*9e70*/  LDC R0, c[0x0][0x630] ;  /* 0x00018c00ff007b82 */ /* 0x000ef00000000800 */
[----:B------:R-:W1:Y:S01]  /*9e80*/  LDC.64 R14, c[0x0][0x620] ;  /* 0x00018800ff0e7b82 */ /* 0x000e620000000a00 */
[----:B----4-:R-:W-:-:S04]  /*9e90*/  ISETP.NE.U32.AND P0, PT, R10, RZ, PT ;  /* 0x000000ff0a00720c */ /* 0x010fc80003f05070 */
[----:B------:R-:W-:Y:S02]  /*9ea0*/  ISETP.NE.AND.EX P0, PT, R11, RZ, PT, P0 ;  /* 0x000000ff0b00720c */ /* 0x000fe40003f05300 */
[----:B0-----:R-:W-:-:S05]  /*9eb0*/  I2FP.F32.U32 R3, R12 ;  /* 0x0000000c00037245 */ /* 0x001fca0000201000 */
[----:B------:R-:W-:-:S04]  /*9ec0*/  FMUL R3, R3, UR4 ;  /* 0x0000000403037c20 */ /* 0x000fc80008400000 */
[----:B------:R0:W4:Y:S02]  /*9ed0*/  F2I.U32.TRUNC.NTZ R20, R3 ;  /* 0x0000000300147305 */ /* 0x000124000020f000 */
[----:B--23--:R-:W-:Y:S05]  /*9ee0*/  @!P0 BRA `(.L_x_284) ;  /* 0x0000000000288947 */ /* 0x00cfea0003800000 */
[----:B0-----:R-:W0:Y:S02]  /*9ef0*/  LDC R3, c[0x0][0x634] ;  /* 0x00018d00ff037b82 */ /* 0x001e240000000800 */
        /* <DEDUP_REMOVED lines=9> */
.L_x_284:
[----:B------:R-:W2:Y:S01]  /*9f90*/  LDC.64 R30, c[0x0][0x640] ;  /* 0x00019000ff1e7b82 */ /* 0x000ea20000000a00 */
[-CC-:B------:R-:W-:Y:S01]  /*9fa0*/  SHF.R.U64 R23, R8, R0.reuse, R9.reuse ;  /* 0x0000000008177219 */ /* 0x180fe20000001209 */
[----:B----4-:R-:W-:Y:S01]  /*9fb0*/  IMAD.MOV R20, RZ, RZ, -R20 ;  /* 0x000000ffff147224 */ /* 0x010fe200078e0a14 */
[----:B------:R-:W-:Y:S01]  /*9fc0*/  SHF.R.U32.HI R0, RZ, R0, R9 ;  /* 0x00000000ff007219 */ /* 0x000fe20000011609 */
[----:B------:R-:W-:Y:S01]  /*9fd0*/  ULDC UR4, c[0x0][0x154] ;  /* 0x0000550000047ab9 */ /* 0x000fe20000000800 */
[----:B0-----:R-:W-:Y:S01]  /*9fe0*/  IADD3 R3, P0, RZ, -R23, RZ ;  /* 0x80000017ff037210 */ /* 0x001fe20007f1e0ff */
[----:B------:R-:W-:Y:S02]  /*9ff0*/  IMAD R26, R21, R20, R12 ;  /* 0x00000014151a7224 */ /* 0x000fe400078e020c */
[----:B------:R-:W0:Y:S01]  /*a000*/  LDC R6, c[0x0][0x618] ;  /* 0x00018600ff067b82 */ /* 0x000e220000000800 */
[----:B------:R-:W-:Y:S02]  /*a010*/  IMAD.MOV.U32 R7, RZ, RZ, 0x1 ;  /* 0x00000001ff077424 */ /* 0x000fe400078e00ff */
[----:B------:R-:W-:-:S04]  /*a020*/  IMAD.X R5, RZ, RZ, ~R0, P0 ;  /* 0x000000ffff057224 */ /* 0x000fc800000e0e00 */
[-C--:B-1----:R-:W-:Y:S01]  /*a030*/  IMAD R0, R5, R14.reuse, RZ ;  /* 0x0000000e05007224 */ /* 0x082fe200078e02ff */
[----:B------:R-:W1:Y:S01]  /*a040*/  LDC R8, c[0x0][0x608] ;  /* 0x00018200ff087b82 */ /* 0x000e620000000800 */
[----:B------:R-:W-:-:S04]  /*a050*/  IMAD.WIDE.U32 R4, R3, R14, R16 ;  /* 0x0000000e03047225 */ /* 0x000fc800078e0010 */
[----:B------:R-:W-:Y:S01]  /*a060*/  IMAD R3, R3, R15, R0 ;  /* 0x0000000f03037224 */ /* 0x000fe200078e0200 */
[----:B------:R-:W-:Y:S02]  /*a070*/  I2FP.F32.U32 R0, R24 ;  /* 0x0000001800007245 */ /* 0x000fe40000201000 */
[----:B------:R-:W3:Y:S01]  /*a080*/  LDC R28, c[0x0][0x658] ;  /* 0x00019600ff1c7b82 */ /* 0x000ee20000000800 */
[----:B------:R-:W-:Y:S01]  /*a090*/  IMAD.IADD R3, R5, 0x1, R3 ;  /* 0x0000000105037824 */ /* 0x000fe200078e0203 */
[----:B--2---:R-:W-:Y:S01]  /*a0a0*/  ISETP.NE.U32.AND P0, PT, R30, RZ, PT ;  /* 0x000000ff1e00720c */ /* 0x004fe20003f05070 */
[----:B------:R-:W-:Y:S01]  /*a0b0*/  FMUL R0, R0, UR4 ;  /* 0x0000000400007c20 */ /* 0x000fe20008400000 */
[----:B------:R-:W-:Y:S02]  /*a0c0*/  IMAD.MOV.U32 R5, RZ, RZ, -0x1 ;  /* 0xffffffffff057424 */ /* 0x000fe400078e00ff */
[----:B------:R-:W-:Y:S01]  /*a0d0*/  ISETP.NE.AND.EX P0, PT, R31, RZ, PT, P0 ;  /* 0x000000ff1f00720c */ /* 0x000fe20003f05300 */
[----:B------:R2:W4:Y:S01]  /*a0e0*/  F2I.U32.TRUNC.NTZ R13, R0 ;  /* 0x00000000000d7305 */ /* 0x000522000020f000 */
[----:B------:R-:W2:Y:S01]  /*a0f0*/  LDC R15, c[0x0][0x148] ;  /* 0x00005200ff0f7b82 */ /* 0x000ea20000000800 */
[----:B0-----:R-:W-:-:S02]  /*a100*/  SHF.R.U64 R12, R4, R6, R3 ;  /* 0x00000006040c7219 */ /* 0x001fc40000001203 */
[----:B------:R-:W-:-:S05]  /*a110*/  SHF.R.U32.HI R3, RZ, R6, R3 ;  /* 0x00000006ff037219 */ /* 0x000fca0000011603 */
[----:B------:R-:W0:Y:S01]  /*a120*/  LDC R20, c[0x0][0x600] ;  /* 0x00018000ff147b82 */ /* 0x000e220000000800 */
[-CC-:B-1----:R-:W-:Y:S02]  /*a130*/  SHF.R.U64 R10, R12, R8.reuse, R3.reuse ;  /* 0x000000080c0a7219 */ /* 0x182fe40000001203 */
[----:B------:R-:W-:-:S05]  /*a140*/  SHF.R.U32.HI R3, RZ, R8, R3 ;  /* 0x00000008ff037219 */ /* 0x000fca0000011603 */
[----:B------:R-:W1:Y:S01]  /*a150*/  LDC R21, c[0x0][0x648] ;  /* 0x00019200ff157b82 */ /* 0x000e620000000800 */
[-C--:B---3--:R-:W-:Y:S02]  /*a160*/  SHF.L.U32 R4, R5, R28.reuse, RZ ;  /* 0x0000001c05047219 */ /* 0x088fe400000006ff */
[-CC-:B------:R-:W-:Y:S02]  /*a170*/  SHF.R.U64 R14, R10, R28.reuse, R3.reuse ;  /* 0x0000001c0a0e7219 */ /* 0x180fe40000001203 */
[----:B------:R-:W-:Y:S02]  /*a180*/  SHF.R.U32.HI R5, RZ, R28, R3 ;  /* 0x0000001cff057219 */ /* 0x000fe40000011603 */
[----:B------:R-:W-:Y:S01]  /*a190*/  LOP3.LUT R153, RZ, R4, RZ, 0x33, !PT ;  /* 0x00000004ff997212 */ /* 0x000fe200078e33ff */
[----:B------:R-:W3:Y:S01]  /*a1a0*/  LDC R25, c[0x0][0x638] ;  /* 0x00018e00ff197b82 */ /* 0x000ee20000000800 */
[----:B------:R-:W-:Y:S01]  /*a1b0*/  SHF.L.U32 R28, R7, R28, RZ ;  /* 0x0000001c071c7219 */ /* 0x000fe200000006ff */
[----:B------:R-:W-:-:S06]  /*a1c0*/  IMAD.MOV.U32 R4, RZ, RZ, R14 ;  /* 0x000000ffff047224 */ /* 0x000fcc00078e000e */
[----:B------:R-:W0:Y:S01]  /*a1d0*/  LDC R27, c[0x0][0x610] ;  /* 0x00018400ff1b7b82 */ /* 0x000e220000000800 */
[----:B----4-:R-:W-:Y:S05]  /*a1e0*/  @!P0 BRA `(.L_x_285) ;  /* 0x0000000000288947 */ /* 0x010fea0003800000 */
[----:B------:R-:W4:Y:S02]  /*a1f0*/  LDC R3, c[0x0][0x64c] ;  /* 0x00019300ff037b82 */ /* 0x000f240000000800 */
[----:B----4-:R-:W-:-:S05]  /*a200*/  IADD3 R3, P0, R14, R3, RZ ;  /* 0x000000030e037210 */ /* 0x010fca0007f1e0ff */
        /* <DEDUP_REMOVED lines=8> */
.L_x_285:
[----:B------:R-:W-:Y:S01]  /*a290*/  ISETP.NE.AND P0, PT, R2, 0x1, PT ;  /* 0x000000010200780c */ /* 0x000fe20003f05270 */
[----:B------:R-:W-:Y:S01]  /*a2a0*/  IMAD.MOV R13, RZ, RZ, -R13 ;  /* 0x000000ffff0d7224 */ /* 0x000fe200078e0a0d */
[----:B-12---:R-:W-:Y:S01]  /*a2b0*/  SHF.R.U64 R0, R4, R21, R5 ;  /* 0x0000001504007219 */ /* 0x006fe20000001205 */
[----:B0-----:R-:W-:Y:S01]  /*a2c0*/  VIADD R5, R20, 0xffffffff ;  /* 0xffffffff14057836 */ /* 0x001fe20000000000 */
[----:B------:R-:W-:-:S03]  /*a2d0*/  LOP3.LUT R153, R10, R153, RZ, 0xc0, !PT ;  /* 0x000000990a997212 */ /* 0x000fc600078ec0ff */
[----:B------:R-:W-:Y:S01]  /*a2e0*/  IMAD.MOV R3, RZ, RZ, -R0 ;  /* 0x000000ffff037224 */ /* 0x000fe200078e0a00 */
[----:B------:R-:W-:Y:S01]  /*a2f0*/  LOP3.LUT R5, R12, R5, RZ, 0xc0, !PT ;  /* 0x000000050c057212 */ /* 0x000fe200078ec0ff */
[----:B------:R-:W-:Y:S02]  /*a300*/  IMAD R153, R28, R0, R153 ;  /* 0x000000001c997224 */ /* 0x000fe400078e0299 */
[----:B---3--:R-:W-:Y:S02]  /*a310*/  IMAD R0, R3, R25, R14 ;  /* 0x0000001903007224 */ /* 0x008fe400078e020e */
[----:B------:R-:W-:Y:S02]  /*a320*/  @P0 IMAD R26, R15, R13, R24 ;  /* 0x0000000d0f1a0224 */ /* 0x000fe400078e0218 */
[----:B------:R-:W-:Y:S02]  /*a330*/  IMAD R4, R0, R20, R5 ;  /* 0x0000001400047224 */ /* 0x000fe400078e0205 */
[----:B------:R-:W-:-:S02]  /*a340*/  IMAD R153, R153, R27, R26 ;  /* 0x0000001b99997224 */ /* 0x000fc400078e021a */
[----:B------:R-:W-:-:S03]  /*a350*/  IMAD.MOV.U32 R3, RZ, RZ, 0x1 ;  /* 0x00000001ff037424 */ /* 0x000fc600078e00ff */
[----:B------:R-:W-:Y:S02]  /*a360*/  SEL R152, R4, R153, !P0 ;  /* 0x0000009904987207 */ /* 0x000fe40004000000 */
[----:B------:R-:W-:Y:S02]  /*a370*/  PRMT R0, R3, 0x7610, R0 ;  /* 0x0000761003007816 */ /* 0x000fe40000000000 */
[----:B------:R-:W-:-:S07]  /*a380*/  SEL R153, R153, R4, !P0 ;  /* 0x0000000499997207 */ /* 0x000fce0004000000 */
.L_x_283:
[----:B------:R-:W-:-:S13]  /*a390*/  LOP3.LUT P0, RZ, R0, 0xff, RZ, 0xc0, !PT ;  /* 0x000000ff00ff7812 */ /* 0x000fda000780c0ff */
[----:B------:R-:W-:Y:S05]  /*a3a0*/  @P0 BRA `(.L_x_286) ;  /* 0xffffff6800f00947 */ /* 0x000fea000383ffff */
[----:B------:R-:W-:Y:S05]  /*a3b0*/  EXIT ;  /* 0x000000000000794d */ /* 0x000fea0003800000 */
.L_x_3:
[----:B0-----:R-:W-:Y:S01]  /*a3c0*/  ULDC.64 UR4, c[0x0][0x650] ;  /* 0x0001940000047ab9 */ /* 0x001fe20000000a00 */
        /* <DEDUP_REMOVED lines=25> */
.L_x_288:
[--C-:B------:R-:W-:Y:S01]  /*a560*/  SHF.R.U64 R12, R10, R14, R11.reuse ;  /* 0x0000000e0a0c7219 */ /* 0x100fe2000000120b */
[----:B------:R-:W0:Y:S01]  /*a570*/  LDC R22, c[0x0][0x618] ;  /* 0x00018600ff167b82 */ /* 0x000e220000000800 */
[----:B------:R-:W-:Y:S01]  /*a580*/  I2FP.F32.U32 R6, R4 ;  /* 0x0000000400067245 */ /* 0x000fe20000201000 */
[----:B------:R-:W-:Y:S01]  /*a590*/  ULDC UR4, c[0x0][0x150] ;  /* 0x0000540000047ab9 */ /* 0x000fe20000000800 */
[----:B------:R-:W-:Y:S02]  /*a5a0*/  SHF.R.U32.HI R5, RZ, R14, R11 ;  /* 0x0000000eff057219 */ /* 0x000fe4000001160b */
[----:B------:R-:W-:Y:S01]  /*a5b0*/  IADD3 R9, P0, RZ, -R12, RZ ;  /* 0x8000000cff097210 */ /* 0x000fe20007f1e0ff */
[----:B------:R-:W-:Y:S01]  /*a5c0*/  FMUL R11, R6, UR4 ;  /* 0x00000004060b7c20 */ /* 0x000fe20008400000 */
[----:B------:R-:W-:Y:S01]  /*a5d0*/  ULDC UR4, c[0x0][0x154] ;  /* 0x0000550000047ab9 */ /* 0x000fe20000000800 */
[----:B------:R-:W1:Y:S02]  /*a5e0*/  LDC.64 R24, c[0x0][0x640] ;  /* 0x00019000ff187b82 */ /* 0x000e640000000a00 */
[----:B------:R-:W-:-:S02]  /*a5f0*/  IMAD.X R5, RZ, RZ, ~R5, P0 ;  /* 0x000000ffff057224 */ /* 0x000fc400000e0e05 */
[----:B------:R-:W2:Y:S01]  /*a600*/  F2I.U32.TRUNC.NTZ R11, R11 ;  /* 0x0000000b000b7305 */ /* 0x000ea2000020f000 */
[----:B------:R-:W-:-:S03]  /*a610*/  IMAD.WIDE.U32 R6, R9, R20, R16 ;  /* 0x0000001409067225 */ /* 0x000fc600078e0010 */
[----:B------:R-:W3:Y:S01]  /*a620*/  LDC R13, c[0x0][0x144] ;  /* 0x00005100ff0d7b82 */ /* 0x000ee20000000800 */
[----:B------:R-:W-:-:S04]  /*a630*/  IMAD R8, R5, R20, RZ ;  /* 0x0000001405087224 */ /* 0x000fc800078e02ff */
[----:B------:R-:W-:Y:S02]  /*a640*/  IMAD R5, R9, R21, R8 ;  /* 0x0000001509057224 */ /* 0x000fe400078e0208 */
[----:B------:R-:W-:Y:S01]  /*a650*/  IMAD.MOV.U32 R8, RZ, RZ, -0x1 ;  /* 0xffffffffff087424 */ /* 0x000fe200078e00ff */
[----:B------:R-:W4:Y:S01]  /*a660*/  LDC R14, c[0x0][0x608] ;  /* 0x00018200ff0e7b82 */ /* 0x000f220000000800 */
[----:B------:R-:W-:Y:S01]  /*a670*/  IMAD.IADD R5, R7, 0x1, R5 ;  /* 0x0000000107057824 */ /* 0x000fe200078e0205 */
[----:B------:R-:W-:-:S04]  /*a680*/  I2FP.F32.U32 R7, R3 ;  /* 0x0000000300077245 */ /* 0x000fc80000201000 */
[-C--:B0-----:R-:W-:Y:S01]  /*a690*/  SHF.R.U64 R10, R6, R22.reuse, R5 ;  /* 0x00000016060a7219 */ /* 0x081fe20000001205 */
[----:B--2---:R-:W-:Y:S01]  /*a6a0*/  IMAD.MOV R6, RZ, RZ, -R11 ;  /* 0x000000ffff067224 */ /* 0x004fe200078e0a0b */
[----:B------:R-:W0:Y:S01]  /*a6b0*/  LDC R9, c[0x0][0x658] ;  /* 0x00019600ff097b82 */ /* 0x000e220000000800 */
[----:B-1----:R-:W-:Y:S01]  /*a6c0*/  ISETP.NE.U32.AND P0, PT, R24, RZ, PT ;  /* 0x000000ff1800720c */ /* 0x002fe20003f05070 */
[----:B------:R-:W-:Y:S01]  /*a6d0*/  FMUL R7, R7, UR4 ;  /* 0x0000000407077c20 */ /* 0x000fe20008400000 */
[----:B------:R-:W-:Y:S02]  /*a6e0*/  SHF.R.U32.HI R5, RZ, R22, R5 ;  /* 0x00000016ff057219 */ /* 0x000fe40000011605 */
[----:B------:R-:W-:-:S03]  /*a6f0*/  ISETP.NE.AND.EX P0, PT, R25, RZ, PT, P0 ;  /* 0x000000ff1900720c */ /* 0x000fc60003f05300 */
[----:B------:R-:W1:Y:S01]  /*a700*/  LDC R20, c[0x0][0x148] ;  /* 0x00005200ff147b82 */ /* 0x000e620000000800 */
[----:B---3--:R-:W-:Y:S02]  /*a710*/  IMAD R23, R13, R6, R4 ;  /* 0x000000060d177224 */ /* 0x008fe400078e0204 */
[----:B------:R-:W-:-:S05]  /*a720*/  IMAD.MOV.U32 R6, RZ, RZ, 0x1 ;  /* 0x00000001ff067424 */ /* 0x000fca00078e00ff */
[----:B------:R-:W2:Y:S01]  /*a730*/  LDC R21, c[0x0][0x600] ;  /* 0x00018000ff157b82 */ /* 0x000ea20000000800 */
[-CC-:B----4-:R-:W-:Y:S02]  /*a740*/  SHF.R.U64 R13, R10, R14.reuse, R5.reuse ;  /* 0x0000000e0a0d7219 */ /* 0x190fe40000001205 */
[----:B------:R-:W-:Y:S02]  /*a750*/  SHF.R.U32.HI R4, RZ, R14, R5 ;  /* 0x0000000eff047219 */ /* 0x000fe40000011605 */
[----:B------:R3:W4:Y:S03]  /*a760*/  F2I.U32.TRUNC.NTZ R14, R7 ;  /* 0x00000007000e7305 */ /* 0x000726000020f000 */
[----:B------:R-:W1:Y:S01]  /*a770*/  LDC R26, c[0x0][0x648] ;  /* 0x00019200ff1a7b82 */ /* 0x000e620000000800 */
[-C--:B0-----:R-:W-:Y:S02]  /*a780*/  SHF.R.U64 R15, R13, R9.reuse, R4 ;  /* 0x000000090d0f7219 */ /* 0x081fe40000001204 */
[----:B------:R-:W-:-:S02]  /*a790*/  SHF.L.U32 R8, R8, R9, RZ ;  /* 0x0000000908087219 */ /* 0x000fc400000006ff */
[-C--:B------:R-:W-:Y:S01]  /*a7a0*/  SHF.R.U32.HI R5, RZ, R9.reuse, R4 ;  /* 0x00000009ff057219 */ /* 0x080fe20000011604 */
[----:B------:R-:W-:Y:S01]  /*a7b0*/  IMAD.MOV.U32 R4, RZ, RZ, R15 ;  /* 0x000000ffff047224 */ /* 0x000fe200078e000f */
[----:B------:R-:W-:Y:S01]  /*a7c0*/  SHF.L.U32 R22, R6, R9, RZ ;  /* 0x0000000906167219 */ /* 0x000fe200000006ff */
[----:B------:R-:W0:Y:S01]  /*a7d0*/  LDC R27, c[0x0][0x638] ;  /* 0x00018e00ff1b7b82 */ /* 0x000e220000000800 */
[----:B------:R-:W-:-:S07]  /*a7e0*/  LOP3.LUT R28, RZ, R8, RZ, 0x33, !PT ;  /* 0x00000008ff1c7212 */ /* 0x000fce00078e33ff */
        /* <DEDUP_REMOVED lines=12> */
.L_x_289:
[----:B------:R-:W-:Y:S01]  /*a8b0*/  ISETP.NE.AND P0, PT, R2, 0x1, PT ;  /* 0x000000010200780c */ /* 0x000fe20003f05270 */
[----:B--2---:R-:W-:Y:S01]  /*a8c0*/  VIADD R7, R21, 0xffffffff ;  /* 0xffffffff15077836 */ /* 0x004fe20000000000 */
[----:B-1----:R-:W-:Y:S01]  /*a8d0*/  SHF.R.U64 R5, R4, R26, R5 ;  /* 0x0000001a04057219 */ /* 0x002fe20000001205 */
[----:B------:R-:W-:Y:S01]  /*a8e0*/  IMAD.MOV R14, RZ, RZ, -R14 ;  /* 0x000000ffff0e7224 */ /* 0x000fe200078e0a0e */
[----:B------:R-:W-:Y:S01]  /*a8f0*/  LOP3.LUT R4, R13, R28, RZ, 0xc0, !PT ;  /* 0x0000001c0d047212 */ /* 0x000fe200078ec0ff */
[----:B------:R-:W-:Y:S01]  /*a900*/  IMAD.MOV.U32 R8, RZ, RZ, R12 ;  /* 0x000000ffff087224 */ /* 0x000fe200078e000c */
[----:B------:R-:W-:Y:S01]  /*a910*/  LOP3.LUT R10, R10, R7, RZ, 0xc0, !PT ;  /* 0x000000070a0a7212 */ /* 0x000fe200078ec0ff */
[----:B------:R-:W-:Y:S02]  /*a920*/  IMAD.MOV R6, RZ, RZ, -R5 ;  /* 0x000000ffff067224 */ /* 0x000fe400078e0a05 */
[----:B------:R-:W-:-:S04]  /*a930*/  IMAD R4, R22, R5, R4 ;  /* 0x0000000516047224 */ /* 0x000fc800078e0204 */
[----:B------:R-:W-:Y:S02]  /*a940*/  @P0 IMAD R23, R20, R14, R3 ;  /* 0x0000000e14170224 */ /* 0x000fe400078e0203 */
[----:B0-----:R-:W-:Y:S02]  /*a950*/  IMAD R3, R6, R27, R15 ;  /* 0x0000001b06037224 */ /* 0x001fe400078e020f */
[----:B------:R-:W-:Y:S02]  /*a960*/  IMAD R7, R4, R29, R23 ;  /* 0x0000001d04077224 */ /* 0x000fe400078e0217 */
[----:B------:R-:W-:Y:S02]  /*a970*/  IMAD R4, R3, R21, R10 ;  /* 0x0000001503047224 */ /* 0x000fe400078e020a */
[----:B------:R-:W-:-:S03]  /*a980*/  IMAD.MOV.U32 R6, RZ, RZ, 0x1 ;  /* 0x00000001ff067424 */ /* 0x000fc600078e00ff */
[----:B------:R-:W-:Y:S02]  /*a990*/  SEL R9, R4, R7, !P0 ;  /* 0x0000000704097207 */ /* 0x000fe40004000000 */
[----:B------:R-:W-:-:S07]  /*a9a0*/  SEL R7, R7, R4, !P0 ;  /* 0x0000000407077207 */ /* 0x000fce0004000000 */
.L_x_287:
[----:B------:R-:W-:-:S08]  /*a9b0*/  NOP ;  /* 0x0000000000007918 */ /* 0x000fd00000000000 */
[----:B------:R-:W0:-:S00]  /*a9c0*/  USETMAXREG.DEALLOC.CTAPOOL 0x28 ;  /* 0x00000028000079c8 */ /* 0x000e0000080e0500 */
[----:B0-----:R-:W-:-:S13]  /*a9d0*/  ISETP.NE.AND P0, PT, R0, RZ, PT ;  /* 0x000000ff0000720c */ /* 0x001fda0003f05270 */
[----:B------:R-:W-:Y:S05]  /*a9e0*/  @P0 EXIT ;  /* 0x000000000000094d */ /* 0x000fea0003800000 */
[----:B------:R-:W-:Y:S01]  /*a9f0*/  LOP3.LUT P0, RZ, R6, 0xff, RZ, 0xc0, !PT ;  /* 0x000000ff06ff7812 */ /* 0x000fe2000780c0ff */
[----:B------:R-:W-:Y:S02]  /*aa00*/  IMAD.MOV.U32 R0, RZ, RZ, 0x1 ;  /* 0x00000001ff007424 */ /* 0x000fe400078e00ff */
[----:B------:R-:W-:-:S10]  /*aa10*/  IMAD.MOV.U32 R12, RZ, RZ, RZ ;  /* 0x000000ffff0c7224 */ /* 0x000fd400078e00ff */
[----:B------:R-:W-:Y:S05]  /*aa20*/  @!P0 BRA `(.L_x_290) ;  /* 0x0000000c00608947 */ /* 0x000fea0003800000 */
[----:B------:R-:W0:Y:S01]  /*aa30*/  LDC R0, c[0x0][0x28c] ;  /* 0x0000a300ff007b82 */ /* 0x000e220000000800 */
[----:B------:R-:W-:Y:S01]  /*aa40*/  ULDC UR5, c[0x0][0x658] ;  /* 0x0001960000057ab9 */ /* 0x000fe20000000800 */
[----:B------:R-:W-:Y:S01]  /*aa50*/  UMOV UR7, 0xffffffff ;  /* 0xffffffff00077882 */ /* 0x000fe20000000000 */
[----:B------:R-:W-:Y:S01]  /*aa60*/  ULDC UR6, c[0x0][0xc] ;  /* 0x0000030000067ab9 */ /* 0x000fe20000000800 */
[----:B------:R-:W-:Y:S01]  /*aa70*/  USHF.L.U32 UR9, UR7, UR5, URZ ;  /* 0x0000000507097299 */ /* 0x000fe2000800063f */
[C---:B------:R-:W-:Y:S01]  /*aa80*/  LOP3.LUT P2, RZ, R18.reuse, 0x7f, RZ, 0xc0, !PT ;  /* 0x0000007f12ff7812 */ /* 0x040fe2000784c0ff */
[----:B------:R-:W-:Y:S01]  /*aa90*/  UMOV UR8, 0x1 ;  /* 0x0000000100087882 */ /* 0x000fe20000000000 */
[----:B------:R-:W-:Y:S01]  /*aaa0*/  ULDC UR7, c[0x0][0x10] ;  /* 0x0000040000077ab9 */ /* 0x000fe20000000800 */
[----:B------:R-:W-:Y:S01]  /*aab0*/  LOP3.LUT P0, RZ, R18, 0x1f, RZ, 0xc0, !PT ;  /* 0x0000001f12ff7812 */ /* 0x000fe2000780c0ff */
[----:B------:R-:W-:Y:S01]  /*aac0*/  UIMAD.WIDE.U32 UR6, UR6, UR7, URZ ;  /* 0x00000007060672a5 */ /* 0x000fe2000f8e003f */
[----:B------:R-:W-:Y:S01]  /*aad0*/  BSSY B0, `(.L_x_290) ;  /* 0x00000cd000007945 */ /* 0x000fe20003800000 */
[----:B------:R-:W-:Y:S01]  /*aae0*/  USHF.L.U32 UR5, UR8, UR5, URZ ;  /* 0x0000000508057299 */ /* 0x000fe2000800063f */
[----:B------:R-:W-:Y:S01]  /*aaf0*/  IMAD.MOV.U32 R13, RZ, RZ, 0x1 ;  /* 0x00000001ff0d7424 */ /* 0x000fe200078e00ff */
[----:B------:R-:W-:Y:S01]  /*ab00*/  LOP3.LUT R11, R19, 0x2, RZ, 0xfc, !PT ;  /* 0x00000002130b7812 */ /* 0x000fe200078efcff */
[----:B------:R-:W-:Y:S01]  /*ab10*/  ULDC UR8, c[0x0][0x14] ;  /* 0x0000050000087ab9 */ /* 0x000fe20000000800 */
[----:B------:R-:W-:Y:S01]  /*ab20*/  PLOP3.LUT P0, PT, P0, P2, PT, 0x8a, 0x0 ;  /* 0x000000000000781c */ /* 0x000fe20000705172 */
[----:B------:R-:W-:Y:S01]  /*ab30*/  UIMAD.WIDE.U32 UR30, UR6, UR8, URZ ;  /* 0x00000008061e72a5 */ /* 0x000fe2000f8e003f */
[----:B------:R-:W-:Y:S01]  /*ab40*/  IMAD.MOV.U32 R12, RZ, RZ, RZ ;  /* 0x000000ffff0c7224 */ /* 0x000fe200078e00ff */
[----:B------:R-:W-:Y:S01]  /*ab50*/  UIMAD UR7, UR7, UR8, URZ ;  /* 0x00000008070772a4 */ /* 0x000fe2000f8e023f */
[----:B------:R-:W-:Y:S01]  /*ab60*/  ULDC UR4, c[0x0][0x600] ;  /* 0x0001800000047ab9 */ /* 0x000fe20000000800 */
[----:B------:R-:W-:-:S02]  /*ab70*/  ULOP3.LUT UR6, URZ, UR9, URZ, 0x33, !UPT ;  /* 0x000000093f067292 */ /* 0x000fc4000f8e333f */
[----:B------:R-:W-:Y:S01]  /*ab80*/  UIADD3 UR4, UR4, -0x1, URZ ;  /* 0xffffffff04047890 */ /* 0x000fe2000fffe03f */
[----:B0-----:R-:W-:Y:S01]  /*ab90*/  VIADD R0, R0, 0x7f ;  /* 0x0000007f00007836 */ /* 0x001fe20000000000 */
[----:B------:R-:W-:Y:S01]  /*aba0*/  UIADD3 UR7, UR31, UR7, URZ ;  /* 0x000000071f077290 */ /* 0x000fe2000fffe03f */
[----:B------:R-:W-:-:S03]  /*abb0*/  ULDC.64 UR38, c[0x0][0x198] ;  /* 0x0000660000267ab9 */ /* 0x000fc60000000a00 */
[----:B------:R-:W-:-:S04]  /*abc0*/  SHF.R.S32.HI R3, RZ, 0x1f, R0 ;  /* 0x0000001fff037819 */ /* 0x000fc80000011400 */
[----:B------:R-:W-:Y:S01]  /*abd0*/  LEA.HI R3, R3, R0, RZ, 0x7 ;  /* 0x0000000003037211 */ /* 0x000fe200078f38ff */
[----:B------:R-:W-:-:S03]  /*abe0*/  IMAD.MOV.U32 R0, RZ, RZ, 0x1 ;  /* 0x00000001ff007424 */ /* 0x000fc600078e00ff */
[----:B------:R-:W-:-:S05]  /*abf0*/  SHF.R.S32.HI R3, RZ, 0x7, R3 ;  /* 0x00000007ff037819 */ /* 0x000fca0000011403 */
[----:B------:R-:W-:-:S07]  /*ac00*/  VIADD R10, R3, 0x1 ;  /* 0x00000001030a7836 */ /* 0x000fce0000000000 */
.L_x_302:
[----:B------:R-:W-:-:S03]  /*ac10*/  UMOV UR8, 0xffffffff ;  /* 0xffffffff00087882 */ /* 0x000fc60000000000 */
[----:B------:R-:W-:Y:S05]  /*ac20*/  BRA.DIV UR8, `(.L_x_291) ;  /* 0x0000001208147947 */ /* 0x000fea000b800000 */
[----:B------:R-:W-:-:S13]  /*ac30*/  ELECT P6, URZ, PT ;  /* 0x00000000003f782f */ /* 0x000fda00038c0000 */
.L_x_315:
[----:B------:R-:W0:Y:S01]  /*ac40*/  LDC R4, c[0x0][0x28c] ;  /* 0x0000a300ff047b82 */ /* 0x000e220000000800 */
[----:B------:R-:W-:Y:S01]  /*ac50*/  BSSY B1, `(.L_x_292) ;  /* 0x0000043000017945 */ /* 0x000fe20003800000 */
[----:B0-----:R-:W-:-:S13]  /*ac60*/  ISETP.LT.OR P6, PT, R4, 0x1, !P6 ;  /* 0x000000010400780c */ /* 0x001fda00077c1670 */
[----:B------:R-:W-:Y:S05]  /*ac70*/  @P6 BRA `(.L_x_293) ;  /* 0x0000000400006947 */ /* 0x000fea0003800000 */
[----:B------:R-:W-:Y:S02]  /*ac80*/  IMAD.SHL.U32 R15, R7, 0x80, RZ ;  /* 0x00000080070f7824 */ /* 0x000fe400078e00ff */
[----:B------:R-:W-:Y:S02]  /*ac90*/  IMAD.SHL.U32 R18, R9, 0x100, RZ ;  /* 0x0000010009127824 */ /* 0x000fe400078e00ff */
[----:B------:R-:W-:Y:S02]  /*aca0*/  IMAD.MOV.U32 R20, RZ, RZ, RZ ;  /* 0x000000ffff147224 */ /* 0x000fe400078e00ff */
[----:B------:R-:W-:Y:S02]  /*acb0*/  IMAD.MOV.U32 R4, RZ, RZ, R10 ;  /* 0x000000ffff047224 */ /* 0x000fe400078e000a */
[----:B------:R-:W-:Y:S02]  /*acc0*/  IMAD.MOV.U32 R5, RZ, RZ, R0 ;  /* 0x000000ffff057224 */ /* 0x000fe400078e0000 */
[----:B------:R-:W-:-:S07]  /*acd0*/  IMAD.MOV.U32 R6, RZ, RZ, R12 ;  /* 0x000000ffff067224 */ /* 0x000fce00078e000c */
.L_x_297:
[----:B------:R-:W0:Y:S01]  /*ace0*/  S2R R14, SR_CgaCtaId ;  /* 0x00000000000e7919 */ /* 0x000e220000008800 */
[----:B------:R-:W-:Y:S01]  /*acf0*/  MOV R7, 0x400 ;  /* 0x0000040000077802 */ /* 0x000fe20000000f00 */
[----:B------:R-:W1:Y:S03]  /*ad00*/  @!P2 LDC R9, c[0x0][0x500] ;  /* 0x00014000ff09ab82 */ /* 0x000e660000000800 */
[----:B0-----:R-:W-:Y:S02]  /*ad10*/  LEA R21, R14, R7, 0x18 ;  /* 0x000000070e157211 */ /* 0x001fe400078ec0ff */
[----:B------:R-:W-:-:S03]  /*ad20*/  SHF.L.U32 R7, R5, 0x1f, RZ ;  /* 0x0000001f05077819 */ /* 0x000fc600000006ff */
[----:B------:R-:W-:-:S04]  /*ad30*/  IMAD R14, R6, 0x8, R21 ;  /* 0x00000008060e7824 */ /* 0x000fc800078e0215 */
[----:B------:R-:W0:Y:S02]  /*ad40*/  SYNCS.PHASECHK.TRANS64.TRYWAIT P1, [R14+URZ+0x30], R7 ;  /* 0x000030070e0075a7 */ /* 0x000e24000802017f */
[----:B01----:R-:W-:Y:S05]  /*ad50*/  @!P1 BRA `(.L_x_294) ;  /* 0x0000000c00e89947 */ /* 0x003fea0003800000 */
.L_x_316:
[----:B0-----:R-:W-:Y:S01]  /*ad60*/  PRMT R7, R11, 0x9910, RZ ;  /* 0x000099100b077816 */ /* 0x001fe200000000ff */
[----:B------:R0:W-:Y:S03]  /*ad70*/  @!P2 SYNCS.ARRIVE.TRANS64 RZ, [R14+URZ], R9 ;  /* 0x000000090effa9a7 */ /* 0x0001e6000800003f */
[----:B------:R-:W-:-:S13]  /*ad80*/  ISETP.NE.AND P1, PT, R7, 0x2, PT ;  /* 0x000000020700780c */ /* 0x000fda0003f25270 */
[----:B0-----:R-:W-:Y:S05]  /*ad90*/  @P1 BRA `(.L_x_295) ;  /* 0x0000000000041947 */ /* 0x001fea0003800000 */
[----:B------:R-:W-:Y:S01]  /*ada0*/  BPT.TRAP 0x1 ;  /* 0x000000040000795c */ /* 0x000fe20000300000 */
.L_x_295:
[----:B------:R-:W-:Y:S05]  /*adb0*/  @P0 BRA `(.L_x_296) ;  /* 0x0000000000040947 */ /* 0x000fea0003800000 */
[----:B------:R-:W-:Y:S01]  /*adc0*/  BPT.TRAP 0x1 ;  /* 0x000000040000795c */ /* 0x000fe20000300000 */
.L_x_296:
[--C-:B------:R-:W-:Y:S01]  /*add0*/  IMAD R7, R6, 0x8000, R21.reuse ;  /* 0x0000800006077824 */ /* 0x100fe200078e0215 */
[----:B------:R-:W-:Y:S01]  /*ade0*/  R2UR UR34, R20 ;  /* 0x00000000142272ca */ /* 0x000fe200000e0000 */
[----:B------:R-:W-:Y:S01]  /*adf0*/  IMAD R21, R6, 0x10000, R21 ;  /* 0x0001000006157824 */ /* 0x000fe200078e0215 */
[----:B------:R-:W-:Y:S01]  /*ae00*/  R2UR UR33, R14 ;  /* 0x000000000e2172ca */ /* 0x000fe200000e0000 */
[----:B------:R-:W-:Y:S01]  /*ae10*/  VIADD R4, R4, 0xffffffff ;  /* 0xffffffff04047836 */ /* 0x000fe20000000000 */
[----:B------:R-:W-:Y:S01]  /*ae20*/  R2UR UR24, R7 ;  /* 0x00000000071872ca */ /* 0x000fe200000e0000 */
[----:B------:R-:W-:Y:S01]  /*ae30*/  UIADD3 UR14, UP0, UR38, 0xf0, URZ ;  /* 0x000000f0260e7890 */ /* 0x000fe2000ff1e03f */
[----:B------:R-:W-:Y:S01]  /*ae40*/  R2UR UR8, R21 ;  /* 0x00000000150872ca */ /* 0x000fe200000e0000 */
[----:B------:R-:W-:Y:S01]  /*ae50*/  UIADD3 UR40, UP1, UR38, 0x1f0, URZ ;  /* 0x000001f026287890 */ /* 0x000fe2000ff3e03f */
[----:B------:R-:W-:Y:S01]  /*ae60*/  R2UR UR36, R8 ;  /* 0x00000000082472ca */ /* 0x000fe200000e0000 */
[----:B------:R-:W-:Y:S01]  /*ae70*/  UIADD3.X UR15, URZ, UR39, URZ, UP0, !UPT ;  /* 0x000000273f0f7290 */ /* 0x000fe200087fe43f */
[----:B------:R-:W-:Y:S01]  /*ae80*/  R2UR UR35, R15 ;  /* 0x000000000f2372ca */ /* 0x000fe200000e0000 */
[----:B------:R-:W-:Y:S01]  /*ae90*/  UIADD3.X UR41, URZ, UR39, URZ, UP1, !UPT ;  /* 0x000000273f297290 */ /* 0x000fe20008ffe43f */
[----:B------:R-:W-:Y:S01]  /*aea0*/  R2UR UR19, R18 ;  /* 0x00000000121372ca */ /* 0x000fe200000e0000 */
[----:B------:R-:W-:Y:S01]  /*aeb0*/  UIADD3 UR26, UR34, 0x40, URZ ;  /* 0x00000040221a7890 */ /* 0x000fe2000fffe03f */
[----:B------:R-:W-:Y:S01]  /*aec0*/  ISETP.GT.AND P3, PT, R4, 0x1, PT ;  /* 0x000000010400780c */ /* 0x000fe20003f64270 */
[----:B------:R-:W-:Y:S01]  /*aed0*/  VIADD R6, R6, 0x1 ;  /* 0x0000000106067836 */ /* 0x000fe20000000000 */
[----:B------:R-:W-:Y:S01]  /*aee0*/  UMOV UR22, 0x0 ;  /* 0x0000000000167882 */ /* 0x000fe20000000000 */
[----:B------:R-:W-:Y:S01]  /*aef0*/  UIADD3 UR32, UR24, 0x180, URZ ;  /* 0x0000018018207890 */ /* 0x000fe2000fffe03f */
[----:B------:R-:W-:Y:S01]  /*af00*/  VIADD R20, R20, 0x80 ;  /* 0x0000008014147836 */ /* 0x000fe20000000000 */
[----:B------:R-:W-:Y:S01]  /*af10*/  UIADD3 UR24, UR24, 0x4180, URZ ;  /* 0x0000418018187890 */ /* 0x000fe2000fffe03f */
[----:B------:R-:W-:Y:S01]  /*af20*/  ISETP.NE.AND P1, PT, R6, 0x6, PT ;  /* 0x000000060600780c */ /* 0x000fe20003f25270 */
[----:B------:R-:W-:-:S02]  /*af30*/  UIADD3 UR16, UR8, 0x30180, URZ ;  /* 0x0003018008107890 */ /* 0x000fc4000fffe03f */
[----:B------:R-:W-:Y:S01]  /*af40*/  UIADD3 UR8, UR8, 0x38180, URZ ;  /* 0x0003818008087890 */ /* 0x000fe2000fffe03f */
[----:B------:R-:W-:Y:S01]  /*af50*/  SEL R14, RZ, 0x1, P1 ;  /* 0x00000001ff0e7807 */ /* 0x000fe20000800000 */
[----:B------:R-:W-:Y:S01]  /*af60*/  UMOV UR23, 0x10000000 ;  /* 0x1000000000177882 */ /* 0x000fe20000000000 */
[----:B------:R-:W-:Y:S01]  /*af70*/  UMOV UR25, UR33 ;  /* 0x0000002100197c82 */ /* 0x000fe20008000000 */
[----:B------:R-:W-:Y:S01]  /*af80*/  UMOV UR28, UR36 ;  /* 0x00000024001c7c82 */ /* 0x000fe20008000000 */
[----:B------:R-:W-:Y:S01]  /*af90*/  UMOV UR27, UR35 ;  /* 0x00000023001b7c82 */ /* 0x000fe20008000000 */
[----:B------:R-:W-:Y:S01]  /*afa0*/  UMOV UR17, UR33 ;  /* 0x0000002100117c82 */ /* 0x000fe20008000000 */
[----:B------:R-:W-:Y:S01]  /*afb0*/  UMOV UR18, UR34 ;  /* 0x0000002200127c82 */ /* 0x000fe20008000000 */
[----:B------:R-:W-:Y:S01]  /*afc0*/  UMOV UR20, UR36 ;  /* 0x0000002400147c82 */ /* 0x000fe20008000000 */
[----:B------:R0:W-:Y:S01]  /*afd0*/  UTMALDG.3D [UR32], [UR14], desc[UR22] ;  /* 0x000016200e0075b4 */ /* 0x0001e20008011000 */
[----:B------:R-:W-:Y:S01]  /*afe0*/  UMOV UR9, UR33 ;  /* 0x0000002100097c82 */ /* 0x000fe20008000000 */
[----:B------:R-:W-:Y:S01]  /*aff0*/  UMOV UR11, UR19 ;  /* 0x00000013000b7c82 */ /* 0x000fe20008000000 */
[----:B------:R-:W-:Y:S01]  /*b000*/  UMOV UR12, UR36 ;  /* 0x00000024000c7c82 */ /* 0x000fe20008000000 */
[----:B------:R-:W-:Y:S01]  /*b010*/  UMOV UR10, UR26 ;  /* 0x0000001a000a7c82 */ /* 0x000fe20008000000 */
[----:B------:R-:W-:-:S02]  /*b020*/  LOP3.LUT R5, R5, R14, RZ, 0x3c, !PT ;  /* 0x0000000e05057212 */ /* 0x000fc400078e3cff */
[----:B------:R-:W-:Y:S01]  /*b030*/  SEL R6, R6, RZ, P1 ;  /* 0x000000ff06067207 */ /* 0x000fe20000800000 */
[----:B------:R0:W-:Y:S01]  /*b040*/  UTMALDG.3D [UR24], [UR14], desc[UR22] ;  /* 0x000016180e0075b4 */ /* 0x0001e20008011000 */
[----:B------:R0:W-:Y:S01]  /*b050*/  UTMALDG.3D [UR16], [UR40], desc[UR22] ;  /* 0x00001610280075b4 */ /* 0x0001e20008011000 */
[----:B------:R0:W-:Y:S02]  /*b060*/  UTMALDG.3D [UR8], [UR40], desc[UR22] ;  /* 0x00001608280075b4 */ /* 0x0001e40008011000 */
[----:B0-----:R-:W-:Y:S05]  /*b070*/  @P3 BRA `(.L_x_297) ;  /* 0xfffffffc00183947 */ /* 0x001fea000383ffff */
.L_x_293:
[----:B------:R-:W-:Y:S05]  /*b080*/  BSYNC B1 ;  /* 0x0000000000017941 */ /* 0x000fea0003800000 */
.L_x_292:
[----:B------:R-:W-:Y:S01]  /*b090*/  LOP3.LUT P3, RZ, R13, 0xff, RZ, 0xc0, !PT ;  /* 0x000000ff0dff7812 */ /* 0x000fe2000786c0ff */
[----:B------:R-:W-:Y:S01]  /*b0a0*/  IMAD.IADD R12, R3, 0x1, R12 ;  /* 0x00000001030c7824 */ /* 0x000fe200078e020c */
[----:B------:R-:W-:Y:S01]  /*b0b0*/  IADD3 R16, P4, R16, UR30, RZ ;  /* 0x0000001e10107c10 */ /* 0x000fe2000ff9e0ff */
[----:B------:R-:W-:Y:S01]  /*b0c0*/  ULDC.64 UR8, c[0x0][0x650] ;  /* 0x0001940000087ab9 */ /* 0x000fe20000000a00 */
[----:B------:R-:W-:Y:S01]  /*b0d0*/  BSSY B1, `(.L_x_298) ;  /* 0x000006a000017945 */ /* 0x000fe20003800000 */
[----:B------:R-:W-:Y:S01]  /*b0e0*/  IMAD.MOV.U32 R9, RZ, RZ, -0x1 ;  /* 0xffffffffff097424 */ /* 0x000fe200078e00ff */
[----:B------:R-:W-:Y:S01]  /*b0f0*/  ISETP.GT.U32.AND P1, PT, R12, 0x5, PT ;  /* 0x000000050c00780c */ /* 0x000fe20003f24070 */
[----:B------:R-:W-:Y:S01]  /*b100*/  IMAD.MOV.U32 R8, RZ, RZ, -0x1 ;  /* 0xffffffffff087424 */ /* 0x000fe200078e00ff */
[----:B------:R-:W-:Y:S02]  /*b110*/  IADD3.X R17, R17, UR7, RZ, P4, !PT ;  /* 0x0000000711117c10 */ /* 0x000fe4000a7fe4ff */
[----:B------:R-:W-:-:S02]  /*b120*/  ISETP.LT.U32.AND P1, PT, R3, 0x6, P1 ;  /* 0x000000060300780c */ /* 0x000fc40000f21070 */
[----:B------:R-:W-:Y:S01]  /*b130*/  PRMT R13, RZ, 0x7610, R13 ;  /* 0x00007610ff0d7816 */ /* 0x000fe2000000000d */
[----:B------:R-:W0:Y:S01]  /*b140*/  @P3 S2R R5, SR_CgaCtaId ;  /* 0x0000000000053919 */ /* 0x000e220000008800 */
[----:B------:R-:W-:-:S04]  /*b150*/  @P3 MOV R4, 0x400 ;  /* 0x0000040000043802 */ /* 0x000fc80000000f00 */
[----:B0-----:R-:W-:Y:S01]  /*b160*/  @P3 LEA R6, R5, R4, 0x18 ;  /* 0x0000000405063211 */ /* 0x001fe200078ec0ff */
[----:B------:R-:W-:-:S03]  /*b170*/  IMAD.WIDE.U32 R4, R12, -0x55555555, RZ ;  /* 0xaaaaaaab0c047825 */ /* 0x000fc600078e00ff */
[----:B------:R0:W-:Y:S01]  /*b180*/  @P3 SYNCS.ARRIVE.TRANS64.A1T0 RZ, [R6+URZ+0x78], RZ ;  /* 0x000078ff06ff39a7 */ /* 0x0001e2000810003f */
[----:B------:R-:W-:Y:S02]  /*b190*/  ISETP.GE.U32.AND P3, PT, R3, 0x6, PT ;  /* 0x000000060300780c */ /* 0x000fe40003f66070 */
[----:B------:R-:W-:Y:S02]  /*b1a0*/  SHF.R.U32.HI R7, RZ, 0x2, R5 ;  /* 0x00000002ff077819 */ /* 0x000fe40000011605 */
[----:B------:R-:W-:Y:S02]  /*b1b0*/  SEL R5, RZ, 0x1, !P1 ;  /* 0x00000001ff057807 */ /* 0x000fe40004800000 */
[----:B------:R-:W-:Y:S01]  /*b1c0*/  ISETP.GE.U32.AND P1, PT, R16, UR8, PT ;  /* 0x0000000810007c0c */ /* 0x000fe2000bf26070 */
[----:B------:R-:W-:Y:S01]  /*b1d0*/  IMAD R12, R7, -0x6, R12 ;  /* 0xfffffffa070c7824 */ /* 0x000fe200078e020c */
[----:B------:R-:W-:Y:S02]  /*b1e0*/  LOP3.LUT R0, R0, R5, RZ, 0x3c, !PT ;  /* 0x0000000500007212 */ /* 0x000fe400078e3cff */
[----:B------:R-:W-:-:S02]  /*b1f0*/  ISETP.GE.U32.AND.EX P1, PT, R17, UR9, PT, P1 ;  /* 0x0000000911007c0c */ /* 0x000fc4000bf26110 */
[----:B------:R-:W-:Y:S02]  /*b200*/  PRMT R4, RZ, 0x7610, R4 ;  /* 0x00007610ff047816 */ /* 0x000fe40000000004 */
[----:B------:R-:W-:Y:S01]  /*b210*/  @P3 LOP3.LUT R0, R0, 0x1, R7, 0x78, !PT ;  /* 0x0000000100003812 */ /* 0x000fe200078e7807 */
[----:B------:R-:W-:-:S08]  /*b220*/  IMAD.MOV.U32 R7, RZ, RZ, -0x1 ;  /* 0xffffffffff077424 */ /* 0x000fd000078e00ff */
[----:B0-----:R-:W-:Y:S05]  /*b230*/  @P1 BRA `(.L_x_299) ;  /* 0x00000004004c1947 */ /* 0x001fea0003800000 */
[----:B------:R-:W-:Y:S01]  /*b240*/  ULDC.64 UR8, c[0x0][0x628] ;  /* 0x00018a0000087ab9 */ /* 0x000fe20000000a00 */
[----:B------:R-:W0:Y:S01]  /*b250*/  S2R R15, SR_CTAID.X ;  /* 0x00000000000f7919 */ /* 0x000e220000002500 */
[----:B------:R-:W-:Y:S01]  /*b260*/  ISETP.NE.U32.AND P1, PT, RZ, UR8, PT ;  /* 0x00000008ff007c0c */ /* 0x000fe2000bf25070 */
[----:B------:R-:W-:Y:S01]  /*b270*/  ULDC UR11, c[0x0][0x630] ;  /* 0x00018c00000b7ab9 */ /* 0x000fe20000000800 */
[----:B------:R-:W-:Y:S01]  /*b280*/  IMAD.MOV.U32 R4, RZ, RZ, R16 ;  /* 0x000000ffff047224 */ /* 0x000fe200078e0010 */
[----:B------:R-:W1:Y:S01]  /*b290*/  S2R R14, SR_CTAID.Y ;  /* 0x00000000000e7919 */ /* 0x000e620000002600 */
[----:B------:R-:W-:Y:S01]  /*b2a0*/  ISETP.NE.AND.EX P1, PT, RZ, UR9, PT, P1 ;  /* 0x00000009ff007c0c */ /* 0x000fe2000bf25310 */
[----:B------:R-:W-:-:S12]  /*b2b0*/  IMAD.MOV.U32 R5, RZ, RZ, R17 ;  /* 0x000000ffff057224 */ /* 0x000fd800078e0011 */
[----:B------:R-:W-:Y:S05]  /*b2c0*/  @!P1 BRA `(.L_x_300) ;  /* 0x0000000000289947 */ /* 0x000fea0003800000 */
[----:B------:R-:W-:Y:S02]  /*b2d0*/  ULDC UR10, c[0x0][0x634] ;  /* 0x00018d00000a7ab9 */ /* 0x000fe40000000800 */
[----:B------:R-:W-:-:S05]  /*b2e0*/  IADD3 R9, P1, R16, UR10, RZ ;  /* 0x0000000a10097c10 */ /* 0x000fca000ff3e0ff */
[----:B------:R-:W-:-:S04]  /*b2f0*/  IMAD.X R21, RZ, RZ, R17, P1 ;  /* 0x000000ffff157224 */ /* 0x000fc800008e0611 */
[----:B------:R-:W-:-:S04]  /*b300*/  IMAD.WIDE.U32 R6, R21, UR8, RZ ;  /* 0x0000000815067c25 */ /* 0x000fc8000f8e00ff */
[----:B------:R-:W-:-:S04]  /*b310*/  IMAD.WIDE.U32 R6, P1, R9, UR9, R6 ;  /* 0x0000000909067c25 */ /* 0x000fc8000f820006 */
[----:B------:R-:W-:-:S04]  /*b320*/  IMAD.WIDE.U32 R8, R9, UR8, RZ ;  /* 0x0000000809087c25 */ /* 0x000fc8000f8e00ff */
[----:B------:R-:W-:Y:S01]  /*b330*/  IMAD.X R5, RZ, RZ, RZ, P1 ;  /* 0x000000ffff057224 */ /* 0x000fe200008e06ff */
[----:B------:R-:W-:Y:S01]  /*b340*/  IADD3 RZ, P1, R9, R6, RZ ;  /* 0x0000000609ff7210 */ /* 0x000fe20007f3e0ff */
[----:B------:R-:W-:-:S04]  /*b350*/  IMAD.MOV.U32 R4, RZ, RZ, R7 ;  /* 0x000000ffff047224 */ /* 0x000fc800078e0007 */
[----:B------:R-:W-:-:S08]  /*b360*/  IMAD.WIDE.U32.X R4, R21, UR9, R4, P1 ;  /* 0x0000000915047c25 */ /* 0x000fd000088e0404 */
.L_x_300:
[--C-:B------:R-:W-:Y:S01]  /*b370*/  SHF.R.U64 R8, R4, UR11, R5.reuse ;  /* 0x0000000b04087c19 */ /* 0x100fe20008001205 */
[----:B------:R-:W-:Y:S01]  /*b380*/  ULDC.64 UR8, c[0x0][0x620] ;  /* 0x0001880000087ab9 */ /* 0x000fe20000000a00 */
[----:B------:R-:W-:Y:S01]  /*b390*/  SHF.R.U32.HI R4, RZ, UR11, R5 ;  /* 0x0000000bff047c19 */ /* 0x000fe20008011605 */
[----:B------:R-:W2:Y:S01]  /*b3a0*/  LDC R24, c[0x0][0x144] ;  /* 0x00005100ff187b82 */ /* 0x000ea20000000800 */
[----:B------:R-:W-:Y:S01]  /*b3b0*/  IADD3 R7, P1, RZ, -R8, RZ ;  /* 0x80000008ff077210 */ /* 0x000fe20007f3e0ff */
[----:B------:R-:W-:Y:S01]  /*b3c0*/  ULDC.64 UR12, c[0x0][0x640] ;  /* 0x00019000000c7ab9 */ /* 0x000fe20000000a00 */
[----:B0-----:R-:W-:Y:S01]  /*b3d0*/  I2FP.F32.U32 R9, R15 ;  /* 0x0000000f00097245 */ /* 0x001fe20000201000 */
[----:B------:R-:W-:Y:S02]  /*b3e0*/  ULDC UR10, c[0x0][0x608] ;  /* 0x00018200000a7ab9 */ /* 0x000fe40000000800 */
[----:B------:R-:W-:Y:S01]  /*b3f0*/  IMAD.X R4, RZ, RZ, ~R4, P1 ;  /* 0x000000ffff047224 */ /* 0x000fe200008e0e04 */
[----:B------:R-:W-:Y:S01]  /*b400*/  ISETP.NE.U32.AND P1, PT, RZ, UR12, PT ;  /* 0x0000000cff007c0c */ /* 0x000fe2000bf25070 */
[----:B------:R-:W0:Y:S02]  /*b410*/  LDC R21, c[0x0][0x148] ;  /* 0x00005200ff157b82 */ /* 0x000e240000000800 */
[----:B------:R-:W-:Y:S01]  /*b420*/  IMAD R6, R4, UR8, RZ ;  /* 0x0000000804067c24 */ /* 0x000fe2000f8e02ff */
[----:B------:R-:W-:Y:S01]  /*b430*/  ISETP.NE.AND.EX P1, PT, RZ, UR13, PT, P1 ;  /* 0x0000000dff007c0c */ /* 0x000fe2000bf25310 */
[----:B------:R-:W-:Y:S01]  /*b440*/  IMAD.WIDE.U32 R4, R7, UR8, R16 ;  /* 0x0000000807047c25 */ /* 0x000fe2000f8e0010 */
[----:B------:R-:W-:-:S03]  /*b450*/  ULDC UR8, c[0x0][0x150] ;  /* 0x0000540000087ab9 */ /* 0x000fc60000000800 */
[----:B------:R-:W-:Y:S02]  /*b460*/  IMAD R7, R7, UR9, R6 ;  /* 0x0000000907077c24 */ /* 0x000fe4000f8e0206 */
[----:B------:R-:W-:Y:S01]  /*b470*/  FMUL R6, R9, UR8 ;  /* 0x0000000809067c20 */ /* 0x000fe20008400000 */
[----:B------:R-:W-:Y:S01]  /*b480*/  ULDC UR8, c[0x0][0x618] ;  /* 0x0001860000087ab9 */ /* 0x000fe20000000800 */
[----:B------:R-:W-:Y:S01]  /*b490*/  ULDC UR9, c[0x0][0x154] ;  /* 0x0000550000097ab9 */ /* 0x000fe20000000800 */
[----:B------:R-:W-:-:S03]  /*b4a0*/  IMAD.IADD R5, R5, 0x1, R7 ;  /* 0x0000000105057824 */ /* 0x000fc600078e0207 */
[----:B------:R-:W3:Y:S02]  /*b4b0*/  F2I.U32.TRUNC.NTZ R6, R6 ;  /* 0x0000000600067305 */ /* 0x000ee4000020f000 */
[----:B------:R-:W-:Y:S02]  /*b4c0*/  SHF.R.U64 R9, R4, UR8, R5 ;  /* 0x0000000804097c19 */ /* 0x000fe40008001205 */
[----:B-1----:R-:W-:-:S05]  /*b4d0*/  I2FP.F32.U32 R4, R14 ;  /* 0x0000000e00047245 */ /* 0x002fca0000201000 */
[----:B------:R-:W-:Y:S01]  /*b4e0*/  FMUL R22, R4, UR9 ;  /* 0x0000000904167c20 */ /* 0x000fe20008400000 */
[----:B------:R-:W-:Y:S01]  /*b4f0*/  SHF.R.U32.HI R4, RZ, UR8, R5 ;  /* 0x00000008ff047c19 */ /* 0x000fe20008011605 */
[----:B------:R-:W-:-:S03]  /*b500*/  ULDC UR8, c[0x0][0x658] ;  /* 0x0001960000087ab9 */ /* 0x000fc60000000800 */
[--C-:B------:R-:W-:Y:S01]  /*b510*/  SHF.R.U64 R20, R9, UR10, R4.reuse ;  /* 0x0000000a09147c19 */ /* 0x100fe20008001204 */
[----:B------:R-:W1:Y:S01]  /*b520*/  F2I.U32.TRUNC.NTZ R22, R22 ;  /* 0x0000001600167305 */ /* 0x000e62000020f000 */
[----:B------:R-:W-:Y:S01]  /*b530*/  SHF.R.U32.HI R5, RZ, UR10, R4 ;  /* 0x0000000aff057c19 */ /* 0x000fe20008011604 */
[----:B---3--:R-:W-:-:S03]  /*b540*/  IMAD.MOV R6, RZ, RZ, -R6 ;  /* 0x000000ffff067224 */ /* 0x008fc600078e0a06 */
[----:B------:R-:W-:Y:S01]  /*b550*/  SHF.R.U64 R18, R20, UR8, R5 ;  /* 0x0000000814127c19 */ /* 0x000fe20008001205 */
[----:B--2---:R-:W-:Y:S01]  /*b560*/  IMAD R15, R24, R6, R15 ;  /* 0x00000006180f7224 */ /* 0x004fe200078e020f */
[----:B------:R-:W-:-:S03]  /*b570*/  SHF.R.U32.HI R23, RZ, UR8, R5 ;  /* 0x00000008ff177c19 */ /* 0x000fc60008011605 */
[----:B------:R-:W-:Y:S02]  /*b580*/  IMAD.MOV.U32 R4, RZ, RZ, R18 ;  /* 0x000000ffff047224 */ /* 0x000fe400078e0012 */
[----:B------:R-:W-:Y:S01]  /*b590*/  IMAD.MOV.U32 R5, RZ, RZ, R23 ;  /* 0x000000ffff057224 */ /* 0x000fe200078e0017 */
[----:B-1----:R-:W-:Y:S06]  /*b5a0*/  @!P1 BRA `(.L_x_301) ;  /* 0x0000000000289947 */ /* 0x002fec0003800000 */
[----:B------:R-:W-:Y:S02]  /*b5b0*/  ULDC UR8, c[0x0][0x64c] ;  /* 0x0001930000087ab9 */ /* 0x000fe40000000800 */
[----:B------:R-:W-:-:S05]  /*b5c0*/  IADD3 R5, P1, R18, UR8, RZ ;  /* 0x0000000812057c10 */ /* 0x000fca000ff3e0ff */
[----:B------:R-:W-:-:S04]  /*b5d0*/  IMAD.X R23, RZ, RZ, R23, P1 ;  /* 0x000000ffff177224 */ /* 0x000fc800008e0617 */
[----:B------:R-:W-:-:S04]  /*b5e0*/  IMAD.WIDE.U32 R6, R23, UR12, RZ ;  /* 0x0000000c17067c25 */ /* 0x000fc8000f8e00ff */
[----:B------:R-:W-:-:S04]  /*b5f0*/  IMAD.WIDE.U32 R6, P1, R5, UR13, R6 ;  /* 0x0000000d05067c25 */ /* 0x000fc8000f820006 */
[----:B------:R-:W-:-:S04]  /*b600*/  IMAD.WIDE.U32 R4, R5, UR12, RZ ;  /* 0x0000000c05047c25 */ /* 0x000fc8000f8e00ff */
[----:B------:R-:W-:Y:S01]  /*b610*/  IMAD.MOV.U32 R4, RZ, RZ, R7 ;  /* 0x000000ffff047224 */ /* 0x000fe200078e0007 */
[----:B------:R-:W-:Y:S01]  /*b620*/  IADD3 RZ, P3, R5, R6, RZ ;  /* 0x0000000605ff7210 */ /* 0x000fe20007f7e0ff */
[----:B------:R-:W-:-:S04]  /*b630*/  IMAD.X R5, RZ, RZ, RZ, P1 ;  /* 0x000000ffff057224 */ /* 0x000fc800008e06ff */
[----:B------:R-:W-:-:S08]  /*b640*/  IMAD.WIDE.U32.X R4, R23, UR13, R4, P3 ;  /* 0x0000000d17047c25 */ /* 0x000fd000098e0404 */
.L_x_301:
[----:B------:R-:W-:Y:S01]  /*b650*/  ISETP.NE.AND P1, PT, R2, 0x1, PT ;  /* 0x000000010200780c */ /* 0x000fe20003f25270 */
[----:B------:R-:W-:Y:S01]  /*b660*/  ULDC UR8, c[0x0][0x648] ;  /* 0x0001920000087ab9 */ /* 0x000fe20000000800 */
[----:B------:R-:W-:Y:S01]  /*b670*/  LOP3.LUT R20, R20, UR6, RZ, 0xc0, !PT ;  /* 0x0000000614147c12 */ /* 0x000fe2000f8ec0ff */
[----:B------:R-:W-:Y:S01]  /*b680*/  IMAD.MOV R22, RZ, RZ, -R22 ;  /* 0x000000ffff167224 */ /* 0x000fe200078e0a16 */
[----:B------:R-:W-:Y:S01]  /*b690*/  SHF.R.U64 R5, R4, UR8, R5 ;  /* 0x0000000804057c19 */ /* 0x000fe20008001205 */
[----:B------:R-:W-:Y:S01]  /*b6a0*/  ULDC UR8, c[0x0][0x638] ;  /* 0x00018e0000087ab9 */ /* 0x000fe20000000800 */
[----:B------:R-:W-:Y:S01]  /*b6b0*/  LOP3.LUT R9, R9, UR4, RZ, 0xc0, !PT ;  /* 0x0000000409097c12 */ /* 0x000fe2000f8ec0ff */
[----:B------:R-:W-:Y:S01]  /*b6c0*/  ULDC UR9, c[0x0][0x610] ;  /* 0x0001840000097ab9 */ /* 0x000fe20000000800 */
[----:B------:R-:W-:Y:S02]  /*b6d0*/  IMAD.MOV.U32 R4, RZ, RZ, 0x1 ;  /* 0x00000001ff047424 */ /* 0x000fe400078e00ff */
[----:B------:R-:W-:-:S02]  /*b6e0*/  IMAD.MOV R7, RZ, RZ, -R5 ;  /* 0x000000ffff077224 */ /* 0x000fc400078e0a05 */
[----:B------:R-:W-:Y:S02]  /*b6f0*/  IMAD R20, R5, UR5, R20 ;  /* 0x0000000505147c24 */ /* 0x000fe4000f8e0214 */
[----:B0-----:R-:W-:Y:S02]  /*b700*/  @P1 IMAD R15, R21, R22, R14 ;  /* 0x00000016150f1224 */ /* 0x001fe400078e020e */
[----:B------:R-:W-:Y:S01]  /*b710*/  IMAD R18, R7, UR8, R18 ;  /* 0x0000000807127c24 */ /* 0x000fe2000f8e0212 */
[----:B------:R-:W-:Y:S01]  /*b720*/  ULDC UR8, c[0x0][0x600] ;  /* 0x0001800000087ab9 */ /* 0x000fe20000000800 */
[----:B------:R-:W-:Y:S02]  /*b730*/  IMAD R15, R20, UR9, R15 ;  /* 0x00000009140f7c24 */ /* 0x000fe4000f8e020f */
[----:B------:R-:W-:-:S05]  /*b740*/  IMAD R18, R18, UR8, R9 ;  /* 0x0000000812127c24 */ /* 0x000fca000f8e0209 */
[----:B------:R-:W-:Y:S02]  /*b750*/  SEL R9, R18, R15, !P1 ;  /* 0x0000000f12097207 */ /* 0x000fe40004800000 */
[----:B------:R-:W-:-:S07]  /*b760*/  SEL R7, R15, R18, !P1 ;  /* 0x000000120f077207 */ /* 0x000fce0004800000 */
.L_x_299:
[----:B------:R-:W-:Y:S05]  /*b770*/  BSYNC B1 ;  /* 0x0000000000017941 */ /* 0x000fea0003800000 */
.L_x_298:
[----:B------:R-:W-:-:S13]  /*b780*/  LOP3.LUT P1, RZ, R4, 0xff, RZ, 0xc0, !PT ;  /* 0x000000ff04ff7812 */ /* 0x000fda000782c0ff */
[----:B------:R-:W-:Y:S05]  /*b790*/  @P1 BRA `(.L_x_302) ;  /* 0xfffffff4001c1947 */ /* 0x000fea000383ffff */
[----:B------:R-:W-:Y:S05]  /*b7a0*/  BSYNC B0 ;  /* 0x0000000000007941 */ /* 0x000fea0003800000 */
.L_x_290:
[----:B------:R-:W-:-:S03]  /*b7b0*/  UMOV UR8, 0xffffffff ;  /* 0xffffffff00087882 */ /* 0x000fc60000000000 */
[----:B------:R-:W-:Y:S05]  /*b7c0*/  BRA.DIV UR8, `(.L_x_303) ;  /* 0x0000000608607947 */ /* 0x000fea000b800000 */
[----:B------:R-:W-:-:S13]  /*b7d0*/  ELECT P6, URZ, PT ;  /* 0x00000000003f782f */ /* 0x000fda00038c0000 */
.L_x_319:
[----:B------:R-:W-:Y:S04]  /*b7e0*/  BSSY B0, `(.L_x_304) ;  /* 0x000003d000007945 */ /* 0x000fe80003800000 */
[----:B------:R-:W-:Y:S05]  /*b7f0*/  @!P6 BRA `(.L_x_305) ;  /* 0x0000000000ece947 */ /* 0x000fea0003800000 */
[----:B------:R-:W-:-:S04]  /*b800*/  LOP3.LUT R19, R19, 0x2, RZ, 0xfc, !PT ;  /* 0x0000000213137812 */ /* 0x000fc800078efcff */
[----:B------:R-:W-:-:S13]  /*b810*/  ISETP.NE.AND P0, PT, R19, 0x3, PT ;  /* 0x000000031300780c */ /* 0x000fda0003f05270 */
[----:B------:R-:W-:Y:S05]  /*b820*/  @!P0 BRA `(.L_x_306) ;  /* 0x0000000000048947 */ /* 0x000fea0003800000 */
[----:B------:R-:W-:Y:S01]  /*b830*/  BPT.TRAP 0x1 ;  /* 0x000000040000795c */ /* 0x000fe20000300000 */
.L_x_306:
[----:B------:R-:W0:Y:S01]  /*b840*/  S2R R3, SR_CgaCtaId ;  /* 0x0000000000037919 */ /* 0x000e220000008800 */
[----:B------:R-:W-:-:S04]  /*b850*/  MOV R2, 0x400 ;  /* 0x0000040000027802 */ /* 0x000fc80000000f00 */
[----:B0-----:R-:W-:Y:S02]  /*b860*/  LEA R3, R3, R2, 0x18 ;  /* 0x0000000203037211 */ /* 0x001fe400078ec0ff */
[----:B------:R-:W-:-:S03]  /*b870*/  SHF.L.U32 R2, R0, 0x1f, RZ ;  /* 0x0000001f00027819 */ /* 0x000fc600000006ff */
[----:B------:R-:W-:-:S04]  /*b880*/  VIADD R3, R3, 0x30 ;  /* 0x0000003003037836 */ /* 0x000fc80000000000 */
[C---:B------:R-:W-:Y:S02]  /*b890*/  IMAD R7, R12.reuse, 0x8, R3 ;  /* 0x000000080c077824 */ /* 0x040fe400078e0203 */
[----:B------:R-:W-:Y:S02]  /*b8a0*/  VIADD R12, R12, 0x1 ;  /* 0x000000010c0c7836 */ /* 0x000fe40000000000 */
[----:B------:R-:W0:Y:S03]  /*b8b0*/  SYNCS.PHASECHK.TRANS64.TRYWAIT P0, [R7+URZ], R2 ;  /* 0x00000002070075a7 */ /* 0x000e26000800017f */
[----:B------:R-:W-:-:S04]  /*b8c0*/  ISETP.NE.AND P1, PT, R12, 0x6, PT ;  /* 0x000000060c00780c */ /* 0x000fc80003f25270 */
[----:B------:R-:W-:Y:S02]  /*b8d0*/  SEL R5, RZ, 0x1, P1 ;  /* 0x00000001ff057807 */ /* 0x000fe40000800000 */
[----:B------:R-:W-:Y:S02]  /*b8e0*/  SEL R12, R12, RZ, P1 ;  /* 0x000000ff0c0c7207 */ /* 0x000fe40000800000 */
[----:B------:R-:W-:-:S03]  /*b8f0*/  LOP3.LUT R5, R0, R5, RZ, 0x3c, !PT ;  /* 0x0000000500057212 */ /* 0x000fc600078e3cff */
[----:B------:R-:W-:Y:S01]  /*b900*/  IMAD R9, R12, 0x8, R3 ;  /* 0x000000080c097824 */ /* 0x000fe200078e0203 */
[----:B------:R-:W-:Y:S01]  /*b910*/  SHF.L.U32 R4, R5, 0x1f, RZ ;  /* 0x0000001f05047819 */ /* 0x000fe200000006ff */
[----:B0-----:R-:W-:Y:S06]  /*b920*/  @!P0 BRA `(.L_x_307) ;  /* 0x0000000400288947 */ /* 0x001fec0003800000 */
.L_x_320:
[----:B------:R-:W1:Y:S01]  /*b930*/  SYNCS.PHASECHK.TRANS64.TRYWAIT P0, [R9+URZ], R4 ;  /* 0x00000004090075a7 */ /* 0x000e62000800017f */
[----:B------:R-:W-:-:S05]  /*b940*/  VIADD R0, R12, 0x1 ;  /* 0x000000010c007836 */ /* 0x000fca0000000000 */
[----:B------:R-:W-:-:S04]  /*b950*/  ISETP.NE.AND P1, PT, R0, 0x6, PT ;  /* 0x000000060000780c */ /* 0x000fc80003f25270 */
[----:B0-----:R-:W-:Y:S02]  /*b960*/  SEL R2, RZ, 0x1, P1 ;  /* 0x00000001ff027807 */ /* 0x001fe40000800000 */
[----:B------:R-:W-:Y:S02]  /*b970*/  SEL R0, R0, RZ, P1 ;  /* 0x000000ff00007207 */ /* 0x000fe40000800000 */
[----:B------:R-:W-:-:S03]  /*b980*/  LOP3.LUT R7, R5, R2, RZ, 0x3c, !PT ;  /* 0x0000000205077212 */ /* 0x000fc600078e3cff */
[----:B------:R-:W-:Y:S01]  /*b990*/  IMAD R6, R0, 0x8, R3 ;  /* 0x0000000800067824 */ /* 0x000fe200078e0203 */
[----:B------:R-:W-:Y:S01]  /*b9a0*/  SHF.L.U32 R5, R7, 0x1f, RZ ;  /* 0x0000001f07057819 */ /* 0x000fe200000006ff */
[----:B-1----:R-:W-:Y:S06]  /*b9b0*/  @!P0 BRA `(.L_x_308) ;  /* 0x0000000400188947 */ /* 0x002fec0003800000 */
.L_x_321:
[----:B------:R-:W1:Y:S01]  /*b9c0*/  SYNCS.PHASECHK.TRANS64.TRYWAIT P0, [R6+URZ], R5 ;  /* 0x00000005060075a7 */ /* 0x000e62000800017f */
[----:B------:R-:W-:-:S05]  /*b9d0*/  VIADD R0, R0, 0x1 ;  /* 0x0000000100007836 */ /* 0x000fca0000000000 */
[----:B------:R-:W-:-:S04]  /*b9e0*/  ISETP.NE.AND P1, PT, R0, 0x6, PT ;  /* 0x000000060000780c */ /* 0x000fc80003f25270 */
[----:B------:R-:W-:Y:S02]  /*b9f0*/  SEL R2, RZ, 0x1, P1 ;  /* 0x00000001ff027807 */ /* 0x000fe40000800000 */
[----:B------:R-:W-:Y:S02]  /*ba00*/  SEL R0, R0, RZ, P1 ;  /* 0x000000ff00007207 */ /* 0x000fe40000800000 */
[----:B------:R-:W-:-:S03]  /*ba10*/  LOP3.LUT R7, R7, R2, RZ, 0x3c, !PT ;  /* 0x0000000207077212 */ /* 0x000fc600078e3cff */
[----:B0-----:R-:W-:Y:S01]  /*ba20*/  IMAD R9, R0, 0x8, R3 ;  /* 0x0000000800097824 */ /* 0x001fe200078e0203 */
[----:B------:R-:W-:Y:S01]  /*ba30*/  SHF.L.U32 R4, R7, 0x1f, RZ ;  /* 0x0000001f07047819 */ /* 0x000fe200000006ff */
[----:B-1----:R-:W-:Y:S06]  /*ba40*/  @!P0 BRA `(.L_x_309) ;  /* 0x0000000400088947 */ /* 0x002fec0003800000 */
.L_x_322:
        /* <DEDUP_REMOVED lines=9> */
.L_x_323:
[----:B------:R-:W1:Y:S01]  /*bae0*/  SYNCS.PHASECHK.TRANS64.TRYWAIT P0, [R6+URZ], R5 ;  /* 0x00000005060075a7 */ /* 0x000e62000800017f */
[----:B------:R-:W-:-:S05]  /*baf0*/  VIADD R0, R0, 0x1 ;  /* 0x0000000100007836 */ /* 0x000fca0000000000 */
[----:B------:R-:W-:-:S04]  /*bb00*/  ISETP.NE.AND P1, PT, R0, 0x6, PT ;  /* 0x000000060000780c */ /* 0x000fc80003f25270 */
[----:B------:R-:W-:Y:S02]  /*bb10*/  SEL R2, RZ, 0x1, P1 ;  /* 0x00000001ff027807 */ /* 0x000fe40000800000 */
[----:B------:R-:W-:Y:S02]  /*bb20*/  SEL R0, R0, RZ, P1 ;  /* 0x000000ff00007207 */ /* 0x000fe40000800000 */
[----:B------:R-:W-:Y:S01]  /*bb30*/  LOP3.LUT R2, R7, R2, RZ, 0x3c, !PT ;  /* 0x0000000207027212 */ /* 0x000fe200078e3cff */
[----:B-1----:R-:W-:Y:S06]  /*bb40*/  @!P0 BRA `(.L_x_311) ;  /* 0x0000000000f08947 */ /* 0x002fec0003800000 */
.L_x_324:
[----:B------:R-:W-:Y:S01]  /*bb50*/  IMAD R3, R0, 0x8, R3 ;  /* 0x0000000800037824 */ /* 0x000fe200078e0203 */
[----:B------:R-:W-:-:S07]  /*bb60*/  SHF.L.U32 R0, R2, 0x1f, RZ ;  /* 0x0000001f02007819 */ /* 0x000fce00000006ff */
.L_x_312:
[----:B--2---:R2:W3:Y:S02]  /*bb70*/  SYNCS.PHASECHK.TRANS64.TRYWAIT P0, [R3+URZ], R0 ;  /* 0x00000000030075a7 */ /* 0x0044e4000800017f */
[----:B---3--:R-:W-:Y:S05]  /*bb80*/  @!P0 NANOSLEEP.SYNCS 0x989680 ;  /* 0x009896800000895d */ /* 0x008fea0003900000 */
[----:B------:R-:W3:Y:S02]  /*bb90*/  @!P0 SYNCS.PHASECHK.TRANS64 P0, [R3+URZ], R0 ;  /* 0x00000000030085a7 */ /* 0x000ee4000800007f */
[----:B---3--:R-:W-:Y:S05]  /*bba0*/  @!P0 BRA `(.L_x_312) ;  /* 0xfffffffc00f08947 */ /* 0x008fea000383ffff */
.L_x_305:
[----:B------:R-:W-:Y:S05]  /*bbb0*/  BSYNC B0 ;  /* 0x0000000000007941 */ /* 0x000fea0003800000 */
.L_x_304:
[----:B------:R-:W-:Y:S05]  /*bbc0*/  EXIT ;  /* 0x000000000000794d */ /* 0x000fea0003800000 */
.L_x_17:
[----:B---3--:R3:W4:Y:S02]  /*bbd0*/  SYNCS.PHASECHK.TRANS64.TRYWAIT P1, [R3+URZ], R0 ;  /* 0x00000000030075a7 */ /* 0x008724000802017f */
[----:B----4-:R-:W-:Y:S05]  /*bbe0*/  @!P1 NANOSLEEP.SYNCS 0x989680 ;  /* 0x009896800000995d */ /* 0x010fea0003900000 */
[----:B------:R-:W4:Y:S02]  /*bbf0*/  @!P1 SYNCS.PHASECHK.TRANS64 P1, [R3+URZ], R0 ;  /* 0x00000000030095a7 */ /* 0x000f24000802007f */
[----:B----4-:R-:W-:Y:S05]  /*bc00*/  @!P1 BRA `(.L_x_17) ;  /* 0xfffffffc00f09947 */ /* 0x010fea000383ffff */
[----:B------:R-:W-:Y:S05]  /*bc10*/  BRA `(.L_x_16) ;  /* 0xffffff54008c7947 */ /* 0x000fea000383ffff */
.L_x_22:
[----:B-1----:R-:W-:-:S04]  /*bc20*/  IMAD.U32 R4, RZ, RZ, UR9 ;  /* 0x00000009ff047e24 */ /* 0x002fc8000f8e00ff */
[----:B------:R1:W2:Y:S03]  /*bc30*/  SYNCS.PHASECHK.TRANS64.TRYWAIT P1, [R4+URZ], R3 ;  /* 0x00000003040075a7 */ /* 0x0002a6000802017f */
[----:B--2---:R-:W-:Y:S05]  /*bc40*/  @!P1 NANOSLEEP.SYNCS 0x989680 ;  /* 0x009896800000995d */ /* 0x004fea0003900000 */
[----:B------:R-:W2:Y:S02]  /*bc50*/  @!P1 SYNCS.PHASECHK.TRANS64 P1, [R4+URZ], R3 ;  /* 0x00000003040095a7 */ /* 0x000ea4000802007f */
[----:B--2---:R-:W-:Y:S05]  /*bc60*/  @!P1 BRA `(.L_x_22) ;  /* 0xfffffffc00ec9947 */ /* 0x004fea000383ffff */
[----:B------:R-:W-:Y:S05]  /*bc70*/  BRA `(.L_x_21) ;  /* 0xffffff5800f87947 */ /* 0x000fea000383ffff */
.L_x_291:
[----:B------:R-:W-:Y:S01]  /*bc80*/  BSSY B1, `(.L_x_313) ;  /* 0x0000006000017945 */ /* 0x000fe20003800000 */
[----:B------:R-:W-:-:S07]  /*bc90*/  IMAD.MOV.U32 R15, RZ, RZ, -0x1 ;  /* 0xffffffffff0f7424 */ /* 0x000fce00078e00ff */
[----:B------:R-:W-:Y:S05]  /*bca0*/  WARPSYNC.COLLECTIVE R15, `(.L_x_314) ;  /* 0x000000000f0c7348 */ /* 0x000fea0003c00000 */
[----:B------:R-:W-:Y:S02]  /*bcb0*/  ELECT P6, UR62, PT ;  /* 0x00000000003e782f */ /* 0x000fe400038c0000 */
[----:B------:R-:W-:Y:S01]  /*bcc0*/  MOV R14, UR62 ;  /* 0x0000003e000e7c02 */ /* 0x000fe20008000f00 */
[----:B------:R-:W-:Y:S10]  /*bcd0*/  ENDCOLLECTIVE ;  /* 0x000000000000791b */ /* 0x000ff40003800000 */
.L_x_314:
[----:B------:R-:W-:Y:S05]  /*bce0*/  BSYNC B1 ;  /* 0x0000000000017941 */ /* 0x000fea0003800000 */
.L_x_313:
[----:B------:R-:W-:Y:S05]  /*bcf0*/  BRA `(.L_x_315) ;  /* 0xffffffec00d07947 */ /* 0x000fea000383ffff */
.L_x_294:
[----:B0-----:R0:W1:Y:S02]  /*bd00*/  SYNCS.PHASECHK.TRANS64.TRYWAIT P1, [R14+URZ+0x30], R7 ;  /* 0x000030070e0075a7 */ /* 0x001064000802017f */
[----:B-1----:R-:W-:Y:S05]  /*bd10*/  @!P1 NANOSLEEP.SYNCS 0x989680 ;  /* 0x009896800000995d */ /* 0x002fea0003900000 */
[----:B------:R-:W1:Y:S02]  /*bd20*/  @!P1 SYNCS.PHASECHK.TRANS64 P1, [R14+URZ+0x30], R7 ;  /* 0x000030070e0095a7 */ /* 0x000e64000802007f */
[----:B-1----:R-:W-:Y:S05]  /*bd30*/  @!P1 BRA `(.L_x_294) ;  /* 0xfffffffc00f09947 */ /* 0x002fea000383ffff */
[----:B------:R-:W-:Y:S05]  /*bd40*/  BRA `(.L_x_316) ;  /* 0xfffffff000047947 */ /* 0x000fea000383ffff */
.L_x_303:
[----:B------:R-:W-:Y:S01]  /*bd50*/  BSSY B0, `(.L_x_317) ;  /* 0x0000006000007945 */ /* 0x000fe20003800000 */
[----:B------:R-:W-:-:S07]  /*bd60*/  IMAD.MOV.U32 R15, RZ, RZ, -0x1 ;  /* 0xffffffffff0f7424 */ /* 0x000fce00078e00ff */
[----:B------:R-:W-:Y:S05]  /*bd70*/  WARPSYNC.COLLECTIVE R15, `(.L_x_318) ;  /* 0x000000000f0c7348 */ /* 0x000fea0003c00000 */
[----:B------:R-:W-:Y:S02]  /*bd80*/  ELECT P6, UR62, PT ;  /* 0x00000000003e782f */ /* 0x000fe400038c0000 */
[----:B------:R-:W-:Y:S01]  /*bd90*/  MOV R14, UR62 ;  /* 0x0000003e000e7c02 */ /* 0x000fe20008000f00 */
[----:B------:R-:W-:Y:S10]  /*bda0*/  ENDCOLLECTIVE ;  /* 0x000000000000791b */ /* 0x000ff40003800000 */
.L_x_318:
[----:B------:R-:W-:Y:S05]  /*bdb0*/  BSYNC B0 ;  /* 0x0000000000007941 */ /* 0x000fea0003800000 */
.L_x_317:
[----:B------:R-:W-:Y:S05]  /*bdc0*/  BRA `(.L_x_319) ;  /* 0xfffffff800847947 */ /* 0x000fea000383ffff */
.L_x_307:
[----:B0-----:R0:W1:Y:S02]  /*bdd0*/  SYNCS.PHASECHK.TRANS64.TRYWAIT P0, [R7+URZ], R2 ;  /* 0x00000002070075a7 */ /* 0x001064000800017f */
[----:B-1----:R-:W-:Y:S05]  /*bde0*/  @!P0 NANOSLEEP.SYNCS 0x989680 ;  /* 0x009896800000895d */ /* 0x002fea0003900000 */
[----:B------:R-:W1:Y:S02]  /*bdf0*/  @!P0 SYNCS.PHASECHK.TRANS64 P0, [R7+URZ], R2 ;  /* 0x00000002070085a7 */ /* 0x000e64000800007f */
[----:B-1----:R-:W-:Y:S05]  /*be00*/  @!P0 BRA `(.L_x_307) ;  /* 0xfffffffc00f08947 */ /* 0x002fea000383ffff */
[----:B------:R-:W-:Y:S05]  /*be10*/  BRA `(.L_x_320) ;  /* 0xfffffff800c47947 */ /* 0x000fea000383ffff */
.L_x_308:
[----:B0-----:R0:W1:Y:S02]  /*be20*/  SYNCS.PHASECHK.TRANS64.TRYWAIT P0, [R9+URZ], R4 ;  /* 0x00000004090075a7 */ /* 0x001064000800017f */
[----:B-1----:R-:W-:Y:S05]  /*be30*/  @!P0 NANOSLEEP.SYNCS 0x989680 ;  /* 0x009896800000895d */ /* 0x002fea0003900000 */
[----:B------:R-:W1:Y:S02]  /*be40*/  @!P0 SYNCS.PHASECHK.TRANS64 P0, [R9+URZ], R4 ;  /* 0x00000004090085a7 */ /* 0x000e64000800007f */
[----:B-1----:R-:W-:Y:S05]  /*be50*/  @!P0 BRA `(.L_x_308) ;  /* 0xfffffffc00f08947 */ /* 0x002fea000383ffff */
[----:B------:R-:W-:Y:S05]  /*be60*/  BRA `(.L_x_321) ;  /* 0xfffffff800d47947 */ /* 0x000fea000383ffff */
.L_x_309:
[----:B0-----:R0:W1:Y:S02]  /*be70*/  SYNCS.PHASECHK.TRANS64.TRYWAIT P0, [R6+URZ], R5 ;  /* 0x00000005060075a7 */ /* 0x001064000800017f */
[----:B-1----:R-:W-:Y:S05]  /*be80*/  @!P0 NANOSLEEP.SYNCS 0x989680 ;  /* 0x009896800000895d */ /* 0x002fea0003900000 */
[----:B------:R-:W1:Y:S02]  /*be90*/  @!P0 SYNCS.PHASECHK.TRANS64 P0, [R6+URZ], R5 ;  /* 0x00000005060085a7 */ /* 0x000e64000800007f */
[----:B-1----:R-:W-:Y:S05]  /*bea0*/  @!P0 BRA `(.L_x_309) ;  /* 0xfffffffc00f08947 */ /* 0x002fea000383ffff */
[----:B------:R-:W-:Y:S05]  /*beb0*/  BRA `(.L_x_322) ;  /* 0xfffffff800e47947 */ /* 0x000fea000383ffff */
.L_x_310:
[----:B0-----:R0:W1:Y:S02]  /*bec0*/  SYNCS.PHASECHK.TRANS64.TRYWAIT P0, [R9+URZ], R4 ;  /* 0x00000004090075a7 */ /* 0x001064000800017f */
[----:B-1----:R-:W-:Y:S05]  /*bed0*/  @!P0 NANOSLEEP.SYNCS 0x989680 ;  /* 0x009896800000895d */ /* 0x002fea0003900000 */
[----:B------:R-:W1:Y:S02]  /*bee0*/  @!P0 SYNCS.PHASECHK.TRANS64 P0, [R9+URZ], R4 ;  /* 0x00000004090085a7 */ /* 0x000e64000800007f */
[----:B-1----:R-:W-:Y:S05]  /*bef0*/  @!P0 BRA `(.L_x_310) ;  /* 0xfffffffc00f08947 */ /* 0x002fea000383ffff */
[----:B------:R-:W-:Y:S05]  /*bf00*/  BRA `(.L_x_323) ;  /* 0xfffffff800f47947 */ /* 0x000fea000383ffff */
.L_x_311:
[----:B-1----:R1:W2:Y:S02]  /*bf10*/  SYNCS.PHASECHK.TRANS64.TRYWAIT P0, [R6+URZ], R5 ;  /* 0x00000005060075a7 */ /* 0x0022a4000800017f */
[----:B--2---:R-:W-:Y:S05]  /*bf20*/  @!P0 NANOSLEEP.SYNCS 0x989680 ;  /* 0x009896800000895d */ /* 0x004fea0003900000 */
[----:B------:R-:W2:Y:S02]  /*bf30*/  @!P0 SYNCS.PHASECHK.TRANS64 P0, [R6+URZ], R5 ;  /* 0x00000005060085a7 */ /* 0x000ea4000800007f */
[----:B--2---:R-:W-:Y:S05]  /*bf40*/  @!P0 BRA `(.L_x_311) ;  /* 0xfffffffc00f08947 */ /* 0x004fea000383ffff */
[----:B------:R-:W-:Y:S05]  /*bf50*/  BRA `(.L_x_324) ;  /* 0xfffffff800fc7947 */ /* 0x000fea000383ffff */
.L_x_325:
[----:B------:R-:W-:-:S00]  /*bf60*/  BRA `(.L_x_325) ;  /* 0xfffffffc00fc7947 */ /* 0x000fc0000383ffff */
[----:B------:R-:W-:-:S00]  /*bf70*/  NOP ;  /* 0x0000000000007918 */ /* 0x000fc00000000000 */
        /* <DEDUP_REMOVED lines=8> */
.L_x_326:


//--------------------- .nv.global.init           --------------------------
	.section	.nv.global.init,"aw",@progbits
.nv.global.init:
	.type		$str$22,@object
	.size		$str$22,($str$23 - $str$22)
$str$22:
        /*0000*/ 	.byte	0x6b, 0x5f, 0x74, 0x69, 0x6c, 0x65, 0x5f, 0x63, 0x6f, 0x75, 0x6e, 0x74, 0x20, 0x3e, 0x3d, 0x20
        /*0010*/ 	.byte	0x31, 0x00
	.type		$str$23,@object
	.size		$str$23,(__unnamed_1 - $str$23)
$str$23:
        /*0012*/ 	.byte	0x2f, 0x74, 0x6d, 0x70, 0x2f, 0x63, 0x75, 0x74, 0x6c, 0x61, 0x73, 0x73, 0x5f, 0x73, 0x77, 0x65
        /*0022*/ 	.byte	0x65, 0x70, 0x5f, 0x73, 0x72, 0x63, 0x2f, 0x69, 0x6e, 0x63, 0x6c, 0x75, 0x64, 0x65, 0x2f, 0x63
        /*0032*/ 	.byte	0x75, 0x74, 0x6c, 0x61, 0x73, 0x73, 0x2f, 0x67, 0x65, 0x6d, 0x6d, 0x2f, 0x63, 0x6f, 0x6c, 0x6c
        /*0042*/ 	.byte	0x65, 0x63, 0x74, 0x69, 0x76, 0x65, 0x2f, 0x73, 0x6d, 0x39, 0x30, 0x5f, 0x6d, 0x6d, 0x61, 0x5f
        /*0052*/ 	.byte	0x74, 0x6d, 0x61, 0x5f, 0x67, 0x6d, 0x6d, 0x61, 0x5f, 0x73, 0x73, 0x5f, 0x77, 0x61, 0x72, 0x70
        /*0062*/ 	.byte	0x73, 0x70, 0x65, 0x63, 0x69, 0x61, 0x6c, 0x69, 0x7a, 0x65, 0x64, 0x2e, 0x68, 0x70, 0x70, 0x00
	.type		__unnamed_1,@object
	.size		__unnamed_1,(.L_0 - __unnamed_1)
__unnamed_1:
        /*0072*/ 	.byte	0x76, 0x6f, 0x69, 0x64, 0x20, 0x63, 0x75, 0x74, 0x6c, 0x61, 0x73, 0x73, 0x3a, 0x3a, 0x67, 0x65
        /* <DEDUP_REMOVED lines=179> */
        /*0bb2*/ 	.byte	0x65, 0x3a, 0x3a, 0x69, 0x64, 0x65, 0x6e, 0x74, 0x69, 0x74, 0x79, 0x5d, 0x00
.L_0:


//--------------------- .nv.shared._ZN7cutlass13device_kernelINS_4gemm6kernel13GemmUniversalIN4cute5tupleIJiiiiEEENS1_10collective13CollectiveMmaINS1_34MainloopSm90TmaGmmaWarpSpecializedILi6ENS5_IJNS4_1CILi1EEESB_SB_EEENS1_35KernelTmaWarpSpecializedCooperativeEEENS5_IJNSA_ILi128EEENSA_ILi256EEESF_EEENS_6half_tENS5_IJlSB_lEEESI_SJ_NS4_8TiledMMAINS4_8MMA_AtomIJNS4_4SM904GMMA26MMA_64x256x16_F32F16F16_SSILNSN_5MajorE0ELSP_0ELNSN_7ScaleInE1ELSQ_1EEEEEENS4_6LayoutINS5_IJNSA_ILi2EEESB_SB_EEENS5_IJSB_NSA_ILi0EEESW_EEEEENS5_IJNS4_10UnderscoreESZ_SZ_EEEEENS4_13SM90_TMA_LOADENS4_14ComposedLayoutINS4_7SwizzleILi3ELi4ELi3EEENS4_18smem_ptr_flag_bitsILi16EEENST_INS5_IJNSA_ILi8EEENSA_ILi64EEEEEENS5_IJS19_SB_EEEEEEEvNS4_8identityES12_S1D_vS1E_EENS_8epilogue10collective6detail29Sm90TmaWarpSpecializedAdapterINS1H_15DefaultEpilogueISI_SJ_SJ_NS1G_6thread17LinearCombinationISI_Li1EffLNS1L_9ScaleType4KindE0ELNS_15FloatRoundStyleE2ESI_EENS1_15EpilogueDefaultEEEEEvvEEEEvNT_6ParamsE --------------------------
	.section	.nv.shared._ZN7cutlass13device_kernelINS_4gemm6kernel13GemmUniversalIN4cute5tupleIJiiiiEEENS1_10collective13CollectiveMmaINS1_34MainloopSm90TmaGmmaWarpSpecializedILi6ENS5_IJNS4_1CILi1EEESB_SB_EEENS1_35KernelTmaWarpSpecializedCooperativeEEENS5_IJNSA_ILi128EEENSA_ILi256EEESF_EEENS_6half_tENS5_IJlSB_lEEESI_SJ_NS4_8TiledMMAINS4_8MMA_AtomIJNS4_4SM904GMMA26MMA_64x256x16_F32F16F16_SSILNSN_5MajorE0ELSP_0ELNSN_7ScaleInE1ELSQ_1EEEEEENS4_6LayoutINS5_IJNSA_ILi2EEESB_SB_EEENS5_IJSB_NSA_ILi0EEESW_EEEEENS5_IJNS4_10UnderscoreESZ_SZ_EEEEENS4_13SM90_TMA_LOADENS4_14ComposedLayoutINS4_7SwizzleILi3ELi4ELi3EEENS4_18smem_ptr_flag_bitsILi16EEENST_INS5_IJNSA_ILi8EEENSA_ILi64EEEEEENS5_IJS19_SB_EEEEEEEvNS4_8identityES12_S1D_vS1E_EENS_8epilogue10collective6detail29Sm90TmaWarpSpecializedAdapterINS1H_15DefaultEpilogueISI_SJ_SJ_NS1G_6thread17LinearCombinationISI_Li1EffLNS1L_9ScaleType4KindE0ELNS_15FloatRoundStyleE2ESI_EENS1_15EpilogueDefaultEEEEEvvEEEEvNT_6ParamsE,"aw",@nobits
	.sectionflags	@""
	.align	16
	.zero		1024


//--------------------- .nv.shared.reserved.0     --------------------------
	.section	.nv.shared.reserved.0,"aw",@nobits
	.weak		__nv_reservedSMEM_offset_0_alias
	.size		__nv_reservedSMEM_offset_0_alias, 0, 0
	.other		__nv_reservedSMEM_offset_0_alias,@"STO_CUDA_RESERVED_SHARED STV_DEFAULT"
__nv_reservedSMEM_offset_0_alias:
	.zero		0


//--------------------- .nv.global                --------------------------
	.section	.nv.global,"aw",@nobits
.nv.global:
	.type		_ZN40_INTERNAL_da7b5b33_4_k_cu_bb9d4b51_228674cute1_E,@object
	.size		_ZN40_INTERNAL_da7b5b33_4_k_cu_bb9d4b51_228674cute1_E,(_ZN40_INTERNAL_da7b5b33_4_k_cu_bb9d4b51_228674cuda3std3__45__cpo6cbeginE - _ZN40_INTERNAL_da7b5b33_4_k_cu_bb9d4b51_228674cute1_E)
_ZN40_INTERNAL_da7b5b33_4_k_cu_bb9d4b51_228674cute1_E:
	.zero		1
	.type		_ZN40_INTERNAL_da7b5b33_4_k_cu_bb9d4b51_228674cuda3std3__45__cpo6cbeginE,@object
	.size		_ZN40_INTERNAL_da7b5b33_4_k_cu_bb9d4b51_228674cuda3std3__45__cpo6cbeginE,(_ZN40_INTERNAL_da7b5b33_4_k_cu_bb9d4b51_228674cuda3std3__48in_placeE - _ZN40_INTERNAL_da7b5b33_4_k_cu_bb9d4b51_228674cuda3std3__45__cpo6cbeginE)
_ZN40_INTERNAL_da7b5b33_4_k_cu_bb9d4b51_228674cuda3std3__45__cpo6cbeginE:
	.zero		1
	.type		_ZN40_INTERNAL_da7b5b33_4_k_cu_bb9d4b51_228674cuda3std3__48in_placeE,@object
	.size		_ZN40_INTERNAL_da7b5b33_4_k_cu_bb9d4b51_228674cuda3std3__48in_placeE,(_ZN40_INTERNAL_da7b5b33_4_k_cu_bb9d4b51_228674cuda3std6ranges3__45__cpo9iter_moveE - _ZN40_INTERNAL_da7b5b33_4_k_cu_bb9d4b51_228674cuda3std3__48in_placeE)
_ZN40_INTERNAL_da7b5b33_4_k_cu_bb9d4b51_228674cuda3std3__48in_placeE:
	.zero		1
	.type		_ZN40_INTERNAL_da7b5b33_4_k_cu_bb9d4b51_228674cuda3std6ranges3__45__cpo9iter_moveE,@object
	.size		_ZN40_INTERNAL_da7b5b33_4_k_cu_bb9d4b51_228674cuda3std6ranges3__45__cpo9iter_moveE,(_ZN40_INTERNAL_da7b5b33_4_k_cu_bb9d4b51_228674cuda3std3__45__cpo5beginE - _ZN40_INTERNAL_da7b5b33_4_k_cu_bb9d4b51_228674cuda3std6ranges3__45__cpo9iter_moveE)
_ZN40_INTERNAL_da7b5b33_4_k_cu_bb9d4b51_228674cuda3std6ranges3__45__cpo9iter_moveE:
	.zero		1
	.type		_ZN40_INTERNAL_da7b5b33_4_k_cu_bb9d4b51_228674cuda3std3__45__cpo5beginE,@object
	.size		_ZN40_INTERNAL_da7b5b33_4_k_cu_bb9d4b51_228674cuda3std3__45__cpo5beginE,(_ZN40_INTERNAL_da7b5b33_4_k_cu_bb9d4b51_228674cuda3std3__442_GLOBAL__N__da7b5b33_4_k_cu_bb9d4b51_228676ignoreE - _ZN40_INTERNAL_da7b5b33_4_k_cu_bb9d4b51_228674cuda3std3__45__cpo5beginE)
_ZN40_INTERNAL_da7b5b33_4_k_cu_bb9d4b51_228674cuda3std3__45__cpo5beginE:
	.zero		1
	.type		_ZN40_INTERNAL_da7b5b33_4_k_cu_bb9d4b51_228674cuda3std3__442_GLOBAL__N__da7b5b33_4_k_cu_bb9d4b51_228676ignoreE,@object
	.size		_ZN40_INTERNAL_da7b5b33_4_k_cu_bb9d4b51_228674cuda3std3__442_GLOBAL__N__da7b5b33_4_k_cu_bb9d4b51_228676ignoreE,(_ZN40_INTERNAL_da7b5b33_4_k_cu_bb9d4b51_228674cute7productE - _ZN40_INTERNAL_da7b5b33_4_k_cu_bb9d4b51_228674cuda3std3__442_GLOBAL__N__da7b5b33_4_k_cu_bb9d4b51_228676ignoreE)
_ZN40_INTERNAL_da7b5b33_4_k_cu_bb9d4b51_228674cuda3std3__442_GLOBAL__N__da7b5b33_4_k_cu_bb9d4b51_228676ignoreE:
	.zero		1
	.type		_ZN40_INTERNAL_da7b5b33_4_k_cu_bb9d4b51_228674cute7productE,@object
	.size		_ZN40_INTERNAL_da7b5b33_4_k_cu_bb9d4b51_228674cute7productE,(_ZN40_INTERNAL_da7b5b33_4_k_cu_bb9d4b51_228674cuda3std3__45__cpo3endE - _ZN40_INTERNAL_da7b5b33_4_k_cu_bb9d4b51_228674cute7productE)
_ZN40_INTERNAL_da7b5b33_4_k_cu_bb9d4b51_228674cute7productE:
	.zero		1
	.type		_ZN40_INTERNAL_da7b5b33_4_k_cu_bb9d4b51_228674cuda3std3__45__cpo3endE,@object
	.size		_ZN40_INTERNAL_da7b5b33_4_k_cu_bb9d4b51_228674cuda3std3__45__cpo3endE,(_ZN40_INTERNAL_da7b5b33_4_k_cu_bb9d4b51_228674cuda3std3__419piecewise_constructE - _ZN40_INTERNAL_da7b5b33_4_k_cu_bb9d4b51_228674cuda3std3__45__cpo3endE)
_ZN40_INTERNAL_da7b5b33_4_k_cu_bb9d4b51_228674cuda3std3__45__cpo3endE:
	.zero		1
	.type		_ZN40_INTERNAL_da7b5b33_4_k_cu_bb9d4b51_228674cuda3std3__419piecewise_constructE,@object
	.size		_ZN40_INTERNAL_da7b5b33_4_k_cu_bb9d4b51_228674cuda3std3__419piecewise_constructE,(_ZN40_INTERNAL_da7b5b33_4_k_cu_bb9d4b51_228674cuda3std3__45__cpo4cendE - _ZN40_INTERNAL_da7b5b33_4_k_cu_bb9d4b51_228674cuda3std3__419piecewise_constructE)
_ZN40_INTERNAL_da7b5b33_4_k_cu_bb9d4b51_228674cuda3std3__419piecewise_constructE:
	.zero		1
	.type		_ZN40_INTERNAL_da7b5b33_4_k_cu_bb9d4b51_228674cuda3std3__45__cpo4cendE,@object
	.size		_ZN40_INTERNAL_da7b5b33_4_k_cu_bb9d4b51_228674cuda3std3__45__cpo4cendE,(_ZN40_INTERNAL_da7b5b33_4_k_cu_bb9d4b51_228674cuda3std6ranges3__45__cpo4swapE - _ZN40_INTERNAL_da7b5b33_4_k_cu_bb9d4b51_228674cuda3std3__45__cpo4cendE)
_ZN40_INTERNAL_da7b5b33_4_k_cu_bb9d4b51_228674cuda3std3__45__cpo4cendE:
	.zero		1
	.type		_ZN40_INTERNAL_da7b5b33_4_k_cu_bb9d4b51_228674cuda3std6ranges3__45__cpo4swapE,@object
	.size		_ZN40_INTERNAL_da7b5b33_4_k_cu_bb9d4b51_228674cuda3std6ranges3__45__cpo4swapE,(.L_8 - _ZN40_INTERNAL_da7b5b33_4_k_cu_bb9d4b51_228674cuda3std6ranges3__45__cpo4swapE)
_ZN40_INTERNAL_da7b5b33_4_k_cu_bb9d4b51_228674cuda3std6ranges3__45__cpo4swapE:
	.zero		1
.L_8:


//--------------------- .nv.constant0._ZN7cutlass13device_kernelINS_4gemm6kernel13GemmUniversalIN4cute5tupleIJiiiiEEENS1_10collective13CollectiveMmaINS1_34MainloopSm90TmaGmmaWarpSpecializedILi6ENS5_IJNS4_1CILi1EEESB_SB_EEENS1_35KernelTmaWarpSpecializedCooperativeEEENS5_IJNSA_ILi128EEENSA_ILi256EEESF_EEENS_6half_tENS5_IJlSB_lEEESI_SJ_NS4_8TiledMMAINS4_8MMA_AtomIJNS4_4SM904GMMA26MMA_64x256x16_F32F16F16_SSILNSN_5MajorE0ELSP_0ELNSN_7ScaleInE1ELSQ_1EEEEEENS4_6LayoutINS5_IJNSA_ILi2EEESB_SB_EEENS5_IJSB_NSA_ILi0EEESW_EEEEENS5_IJNS4_10UnderscoreESZ_SZ_EEEEENS4_13SM90_TMA_LOADENS4_14ComposedLayoutINS4_7SwizzleILi3ELi4ELi3EEENS4_18smem_ptr_flag_bitsILi16EEENST_INS5_IJNSA_ILi8EEENSA_ILi64EEEEEENS5_IJS19_SB_EEEEEEEvNS4_8identityES12_S1D_vS1E_EENS_8epilogue10collective6detail29Sm90TmaWarpSpecializedAdapterINS1H_15DefaultEpilogueISI_SJ_SJ_NS1G_6thread17LinearCombinationISI_Li1EffLNS1L_9ScaleType4KindE0ELNS_15FloatRoundStyleE2ESI_EENS1_15EpilogueDefaultEEEEEvvEEEEvNT_6ParamsE --------------------------
	.section	.nv.constant0._ZN7cutlass13device_kernelINS_4gemm6kernel13GemmUniversalIN4cute5tupleIJiiiiEEENS1_10collective13CollectiveMmaINS1_34MainloopSm90TmaGmmaWarpSpecializedILi6ENS5_IJNS4_1CILi1EEESB_SB_EEENS1_35KernelTmaWarpSpecializedCooperativeEEENS5_IJNSA_ILi128EEENSA_ILi256EEESF_EEENS_6half_tENS5_IJlSB_lEEESI_SJ_NS4_8TiledMMAINS4_8MMA_AtomIJNS4_4SM904GMMA26MMA_64x256x16_F32F16F16_SSILNSN_5MajorE0ELSP_0ELNSN_7ScaleInE1ELSQ_1EEEEEENS4_6LayoutINS5_IJNSA_ILi2EEESB_SB_EEENS5_IJSB_NSA_ILi0EEESW_EEEEENS5_IJNS4_10UnderscoreESZ_SZ_EEEEENS4_13SM90_TMA_LOADENS4_14ComposedLayoutINS4_7SwizzleILi3ELi4ELi3EEENS4_18smem_ptr_flag_bitsILi16EEENST_INS5_IJNSA_ILi8EEENSA_ILi64EEEEEENS5_IJS19_SB_EEEEEEEvNS4_8identityES12_S1D_vS1E_EENS_8epilogue10collective6detail29Sm90TmaWarpSpecializedAdapterINS1H_15DefaultEpilogueISI_SJ_SJ_NS1G_6thread17LinearCombinationISI_Li1EffLNS1L_9ScaleType4KindE0ELNS_15FloatRoundStyleE2ESI_EENS1_15EpilogueDefaultEEEEEvvEEEEvNT_6ParamsE,"a",@progbits
	.sectionflags	@""
	.align	4
.nv.constant0._ZN7cutlass13device_kernelINS_4gemm6kernel13GemmUniversalIN4cute5tupleIJiiiiEEENS1_10collective13CollectiveMmaINS1_34MainloopSm90TmaGmmaWarpSpecializedILi6ENS5_IJNS4_1CILi1EEESB_SB_EEENS1_35KernelTmaWarpSpecializedCooperativeEEENS5_IJNSA_ILi128EEENSA_ILi256EEESF_EEENS_6half_tENS5_IJlSB_lEEESI_SJ_NS4_8TiledMMAINS4_8MMA_AtomIJNS4_4SM904GMMA26MMA_64x256x16_F32F16F16_SSILNSN_5MajorE0ELSP_0ELNSN_7ScaleInE1ELSQ_1EEEEEENS4_6LayoutINS5_IJNSA_ILi2EEESB_SB_EEENS5_IJSB_NSA_ILi0EEESW_EEEEENS5_IJNS4_10UnderscoreESZ_SZ_EEEEENS4_13SM90_TMA_LOADENS4_14ComposedLayoutINS4_7SwizzleILi3ELi4ELi3EEENS4_18smem_ptr_flag_bitsILi16EEENST_INS5_IJNSA_ILi8EEENSA_ILi64EEEEEENS5_IJS19_SB_EEEEEEEvNS4_8identityES12_S1D_vS1E_EENS_8epilogue10collective6detail29Sm90TmaWarpSpecializedAdapterINS1H_15DefaultEpilogueISI_SJ_SJ_NS1G_6thread17LinearCombinationISI_Li1EffLNS1L_9ScaleType4KindE0ELNS_15FloatRoundStyleE2ESI_EENS1_15EpilogueDefaultEEEEEvvEEEEvNT_6ParamsE:
	.zero		1664


//--------------------- SYMBOLS --------------------------

	.type		.nv.reservedSmem.offset0,@object
	.size		.nv.reservedSmem.offset0,0x4
	.type		__assertfail,@function
